//
// Generated by NVIDIA NVVM Compiler
//
// Compiler Build ID: CL-36424714
// Cuda compilation tools, release 13.0, V13.0.88
// Based on NVVM 20.0.0
//

.version 9.0
.target sm_100
.address_size 64

.global .align 4 .u32 global_max;
.global .align 4 .f32 alpha;
// _ZZ10houghlinesPiS_S_S_S_E3max has been demoted
.global .align 4 .b8 __cudart_i2opi_f[24] = {65, 144, 67, 60, 153, 149, 98, 219, 192, 221, 52, 245, 209, 87, 39, 252, 41, 21, 68, 78, 110, 131, 249, 162};

.func _Z7TraversiiPiS_S_(
	.param .b32 _Z7TraversiiPiS_S__param_0,
	.param .b32 _Z7TraversiiPiS_S__param_1,
	.param .b64 _Z7TraversiiPiS_S__param_2,
	.param .b64 _Z7TraversiiPiS_S__param_3,
	.param .b64 _Z7TraversiiPiS_S__param_4
)
{
	.reg .pred 	%p<11>;
	.reg .b32 	%r<52>;
	.reg .b64 	%rd<39>;

	ld.param.u32 	%r50, [_Z7TraversiiPiS_S__param_0];
	ld.param.u32 	%r51, [_Z7TraversiiPiS_S__param_1];
	ld.param.u64 	%rd6, [_Z7TraversiiPiS_S__param_2];
	ld.param.u64 	%rd7, [_Z7TraversiiPiS_S__param_3];
	ld.param.u64 	%rd8, [_Z7TraversiiPiS_S__param_4];
	cvta.to.global.u64 	%rd1, %rd7;
	cvta.to.global.u64 	%rd2, %rd6;
	cvta.to.global.u64 	%rd3, %rd8;
	mul.lo.s32 	%r47, %r50, 1366;
	add.s32 	%r3, %r47, %r51;
	mul.wide.s32 	%rd9, %r3, 4;
	add.s64 	%rd10, %rd3, %rd9;
	ld.global.u32 	%r27, [%rd10];
	setp.eq.s32 	%p1, %r27, 1;
	@%p1 bra 	$L__BB0_4;
$L__BB0_1:
	add.s32 	%r28, %r47, %r51;
	add.s32 	%r7, %r28, 1366;
	mul.wide.s32 	%rd11, %r7, 4;
	add.s64 	%rd4, %rd2, %rd11;
	ld.global.u32 	%r29, [%rd4];
	setp.ne.s32 	%p2, %r29, 2;
	@%p2 bra 	$L__BB0_5;
	add.s64 	%rd35, %rd1, %rd11;
	mov.b32 	%r44, 1;
	st.global.u32 	[%rd35], %r44;
	add.s64 	%rd36, %rd3, %rd11;
	st.global.u32 	[%rd36], %r44;
	add.s32 	%r50, %r50, 1;
$L__BB0_3:
	mul.lo.s32 	%r47, %r50, 1366;
	add.s32 	%r3, %r47, %r51;
	mul.wide.s32 	%rd37, %r3, 4;
	add.s64 	%rd38, %rd3, %rd37;
	ld.global.u32 	%r45, [%rd38];
	setp.eq.s32 	%p10, %r45, 1;
	@%p10 bra 	$L__BB0_4;
	bra.uni 	$L__BB0_1;
$L__BB0_4:
	ret;
$L__BB0_5:
	ld.global.u32 	%r30, [%rd4+-4];
	setp.ne.s32 	%p3, %r30, 2;
	@%p3 bra 	$L__BB0_7;
	add.s64 	%rd32, %rd1, %rd11;
	mov.b32 	%r43, 1;
	st.global.u32 	[%rd32+-4], %r43;
	add.s64 	%rd33, %rd3, %rd11;
	st.global.u32 	[%rd33+-4], %r43;
	add.s32 	%r50, %r50, 1;
	add.s32 	%r51, %r51, -1;
	bra.uni 	$L__BB0_3;
$L__BB0_7:
	mul.wide.s32 	%rd12, %r3, 4;
	add.s64 	%rd5, %rd2, %rd12;
	ld.global.u32 	%r31, [%rd5+-4];
	setp.ne.s32 	%p4, %r31, 2;
	@%p4 bra 	$L__BB0_9;
	add.s64 	%rd29, %rd1, %rd12;
	mov.b32 	%r42, 1;
	st.global.u32 	[%rd29+-4], %r42;
	add.s64 	%rd30, %rd3, %rd12;
	st.global.u32 	[%rd30+-4], %r42;
	add.s32 	%r51, %r51, -1;
	bra.uni 	$L__BB0_3;
$L__BB0_9:
	add.s32 	%r16, %r7, -2732;
	ld.global.u32 	%r32, [%rd4+-10932];
	setp.ne.s32 	%p5, %r32, 2;
	@%p5 bra 	$L__BB0_11;
	mul.wide.s32 	%rd25, %r16, 4;
	add.s64 	%rd26, %rd1, %rd25;
	mov.b32 	%r41, 1;
	st.global.u32 	[%rd26+-4], %r41;
	add.s64 	%rd27, %rd3, %rd25;
	st.global.u32 	[%rd27+-4], %r41;
	add.s32 	%r50, %r50, -1;
	add.s32 	%r51, %r51, -1;
	bra.uni 	$L__BB0_3;
$L__BB0_11:
	ld.global.u32 	%r33, [%rd4+-10928];
	setp.ne.s32 	%p6, %r33, 2;
	@%p6 bra 	$L__BB0_13;
	mul.wide.s32 	%rd22, %r16, 4;
	add.s64 	%rd23, %rd1, %rd22;
	mov.b32 	%r40, 1;
	st.global.u32 	[%rd23], %r40;
	add.s64 	%rd24, %rd3, %rd22;
	st.global.u32 	[%rd24], %r40;
	add.s32 	%r50, %r50, -1;
	bra.uni 	$L__BB0_3;
$L__BB0_13:
	ld.global.u32 	%r34, [%rd4+-10924];
	setp.ne.s32 	%p7, %r34, 2;
	@%p7 bra 	$L__BB0_15;
	mul.wide.s32 	%rd19, %r16, 4;
	add.s64 	%rd20, %rd1, %rd19;
	mov.b32 	%r39, 1;
	st.global.u32 	[%rd20+4], %r39;
	add.s64 	%rd21, %rd3, %rd19;
	st.global.u32 	[%rd21+4], %r39;
	add.s32 	%r50, %r50, -1;
	add.s32 	%r51, %r51, 1;
	bra.uni 	$L__BB0_3;
$L__BB0_15:
	ld.global.u32 	%r35, [%rd5+4];
	setp.ne.s32 	%p8, %r35, 2;
	@%p8 bra 	$L__BB0_17;
	add.s64 	%rd17, %rd1, %rd12;
	mov.b32 	%r38, 1;
	st.global.u32 	[%rd17+4], %r38;
	add.s64 	%rd18, %rd3, %rd12;
	st.global.u32 	[%rd18+4], %r38;
	add.s32 	%r51, %r51, 1;
	bra.uni 	$L__BB0_3;
$L__BB0_17:
	ld.global.u32 	%r36, [%rd4+4];
	setp.ne.s32 	%p9, %r36, 2;
	@%p9 bra 	$L__BB0_4;
	add.s64 	%rd14, %rd1, %rd11;
	mov.b32 	%r37, 1;
	st.global.u32 	[%rd14+4], %r37;
	add.s64 	%rd15, %rd3, %rd11;
	st.global.u32 	[%rd15+4], %r37;
	add.s32 	%r50, %r50, 1;
	add.s32 	%r51, %r51, 1;
	bra.uni 	$L__BB0_3;

}
	// .globl	_Z10houghlinesPiS_S_S_S_
.visible .entry _Z10houghlinesPiS_S_S_S_(
	.param .u64 .ptr .align 1 _Z10houghlinesPiS_S_S_S__param_0,
	.param .u64 .ptr .align 1 _Z10houghlinesPiS_S_S_S__param_1,
	.param .u64 .ptr .align 1 _Z10houghlinesPiS_S_S_S__param_2,
	.param .u64 .ptr .align 1 _Z10houghlinesPiS_S_S_S__param_3,
	.param .u64 .ptr .align 1 _Z10houghlinesPiS_S_S_S__param_4
)
{
	.local .align 4 .b8 	__local_depot1[28];
	.reg .b64 	%SP;
	.reg .b64 	%SPL;
	.reg .pred 	%p<26>;
	.reg .b32 	%r<109>;
	.reg .b32 	%f<54>;
	.reg .b64 	%rd<48>;
	.reg .b64 	%fd<5>;
	// demoted variable
	.shared .align 4 .u32 _ZZ10houghlinesPiS_S_S_S_E3max;
	mov.u64 	%SPL, __local_depot1;
	ld.param.u64 	%rd15, [_Z10houghlinesPiS_S_S_S__param_0];
	ld.param.u64 	%rd16, [_Z10houghlinesPiS_S_S_S__param_2];
	ld.param.u64 	%rd17, [_Z10houghlinesPiS_S_S_S__param_3];
	cvta.to.global.u64 	%rd1, %rd17;
	add.u64 	%rd2, %SPL, 0;
	add.u64 	%rd3, %SPL, 0;
	mov.b32 	%r97, 0;
	st.shared.u32 	[_ZZ10houghlinesPiS_S_S_S_E3max], %r97;
	st.global.u32 	[%rd1], %r97;
	mov.u32 	%r37, %ctaid.x;
	mov.u32 	%r38, %ntid.x;
	mov.u32 	%r39, %tid.x;
	mad.lo.s32 	%r1, %r37, %r38, %r39;
	mov.u32 	%r40, %ctaid.y;
	mov.u32 	%r41, %ntid.y;
	mov.u32 	%r42, %tid.y;
	mad.lo.s32 	%r2, %r40, %r41, %r42;
	setp.gt.u32 	%p1, %r2, 332;
	setp.gt.s32 	%p2, %r1, 1365;
	or.pred  	%p3, %p1, %p2;
	@%p3 bra 	$L__BB1_23;
	cvta.to.global.u64 	%rd20, %rd15;
	mad.lo.s32 	%r44, %r2, 1366, %r1;
	mul.wide.s32 	%rd21, %r44, 4;
	add.s64 	%rd22, %rd20, %rd21;
	ld.global.u32 	%r45, [%rd22];
	setp.ne.s32 	%p4, %r45, 1;
	@%p4 bra 	$L__BB1_23;
	cvt.rn.f32.u32 	%f1, %r2;
	cvt.rn.f32.s32 	%f2, %r1;
	cvta.to.global.u64 	%rd4, %rd16;
	mov.b32 	%r98, -90;
	mov.b32 	%r97, 0;
	mov.u64 	%rd33, __cudart_i2opi_f;
$L__BB1_3:
	cvt.rn.f32.s32 	%f3, %r98;
	mul.f32 	%f4, %f3, 0f3C8EFA2D;
	mul.f32 	%f15, %f4, 0f3F22F983;
	cvt.rni.s32.f32 	%r106, %f15;
	cvt.rn.f32.s32 	%f16, %r106;
	fma.rn.f32 	%f17, %f16, 0fBFC90FDA, %f4;
	fma.rn.f32 	%f18, %f16, 0fB3A22168, %f17;
	fma.rn.f32 	%f53, %f16, 0fA7C234C5, %f18;
	abs.f32 	%f6, %f4;
	setp.ltu.f32 	%p5, %f6, 0f47CE4780;
	mov.u32 	%r102, %r106;
	mov.f32 	%f52, %f53;
	@%p5 bra 	$L__BB1_11;
	setp.neu.f32 	%p6, %f6, 0f7F800000;
	@%p6 bra 	$L__BB1_6;
	mov.f32 	%f21, 0f00000000;
	mul.rn.f32 	%f52, %f4, %f21;
	mov.b32 	%r102, 0;
	bra.uni 	$L__BB1_11;
$L__BB1_6:
	mov.b32 	%r6, %f4;
	shl.b32 	%r49, %r6, 8;
	or.b32  	%r7, %r49, -2147483648;
	mov.b64 	%rd46, 0;
	mov.b32 	%r99, 0;
	mov.u64 	%rd44, %rd33;
	mov.u64 	%rd45, %rd3;
$L__BB1_7:
	.pragma "nounroll";
	ld.global.nc.u32 	%r50, [%rd44];
	mad.wide.u32 	%rd25, %r50, %r7, %rd46;
	shr.u64 	%rd46, %rd25, 32;
	st.local.u32 	[%rd45], %rd25;
	add.s32 	%r99, %r99, 1;
	add.s64 	%rd45, %rd45, 4;
	add.s64 	%rd44, %rd44, 4;
	setp.ne.s32 	%p7, %r99, 6;
	@%p7 bra 	$L__BB1_7;
	shr.u32 	%r51, %r6, 23;
	st.local.u32 	[%rd3+24], %rd46;
	and.b32  	%r10, %r51, 31;
	and.b32  	%r52, %r51, 224;
	add.s32 	%r53, %r52, -128;
	shr.u32 	%r54, %r53, 5;
	mul.wide.u32 	%rd26, %r54, 4;
	sub.s64 	%rd11, %rd3, %rd26;
	ld.local.u32 	%r100, [%rd11+24];
	ld.local.u32 	%r101, [%rd11+20];
	setp.eq.s32 	%p8, %r10, 0;
	@%p8 bra 	$L__BB1_10;
	shf.l.wrap.b32 	%r100, %r101, %r100, %r10;
	ld.local.u32 	%r55, [%rd11+16];
	shf.l.wrap.b32 	%r101, %r55, %r101, %r10;
$L__BB1_10:
	shr.u32 	%r56, %r100, 30;
	shf.l.wrap.b32 	%r57, %r101, %r100, 2;
	shl.b32 	%r58, %r101, 2;
	shr.u32 	%r59, %r57, 31;
	add.s32 	%r60, %r59, %r56;
	neg.s32 	%r61, %r60;
	setp.lt.s32 	%p9, %r6, 0;
	selp.b32 	%r102, %r61, %r60, %p9;
	xor.b32  	%r62, %r57, %r6;
	shr.s32 	%r63, %r57, 31;
	xor.b32  	%r64, %r63, %r57;
	xor.b32  	%r65, %r63, %r58;
	cvt.u64.u32 	%rd27, %r64;
	shl.b64 	%rd28, %rd27, 32;
	cvt.u64.u32 	%rd29, %r65;
	or.b64  	%rd30, %rd28, %rd29;
	cvt.rn.f64.s64 	%fd1, %rd30;
	mul.f64 	%fd2, %fd1, 0d3BF921FB54442D19;
	cvt.rn.f32.f64 	%f19, %fd2;
	neg.f32 	%f20, %f19;
	setp.lt.s32 	%p10, %r62, 0;
	selp.f32 	%f52, %f20, %f19, %p10;
$L__BB1_11:
	setp.ltu.f32 	%p11, %f6, 0f47CE4780;
	add.s32 	%r67, %r102, 1;
	mul.rn.f32 	%f22, %f52, %f52;
	and.b32  	%r68, %r102, 1;
	setp.eq.b32 	%p12, %r68, 1;
	selp.f32 	%f23, %f52, 0f3F800000, %p12;
	fma.rn.f32 	%f24, %f22, %f23, 0f00000000;
	fma.rn.f32 	%f25, %f22, 0f37CBAC00, 0fBAB607ED;
	selp.f32 	%f26, 0fB94D4153, %f25, %p12;
	selp.f32 	%f27, 0f3C0885E4, 0f3D2AAABB, %p12;
	fma.rn.f32 	%f28, %f26, %f22, %f27;
	selp.f32 	%f29, 0fBE2AAAA8, 0fBEFFFFFF, %p12;
	fma.rn.f32 	%f30, %f28, %f22, %f29;
	fma.rn.f32 	%f31, %f30, %f24, %f23;
	and.b32  	%r69, %r67, 2;
	setp.eq.s32 	%p13, %r69, 0;
	mov.f32 	%f32, 0f00000000;
	sub.f32 	%f33, %f32, %f31;
	selp.f32 	%f10, %f31, %f33, %p13;
	@%p11 bra 	$L__BB1_19;
	setp.neu.f32 	%p14, %f6, 0f7F800000;
	@%p14 bra 	$L__BB1_14;
	mov.f32 	%f36, 0f00000000;
	mul.rn.f32 	%f53, %f4, %f36;
	mov.b32 	%r106, 0;
	bra.uni 	$L__BB1_19;
$L__BB1_14:
	mov.b32 	%r19, %f4;
	shl.b32 	%r71, %r19, 8;
	or.b32  	%r20, %r71, -2147483648;
	mov.b64 	%rd47, 0;
	mov.b32 	%r103, 0;
$L__BB1_15:
	.pragma "nounroll";
	mul.wide.u32 	%rd32, %r103, 4;
	add.s64 	%rd34, %rd33, %rd32;
	ld.global.nc.u32 	%r72, [%rd34];
	mad.wide.u32 	%rd35, %r72, %r20, %rd47;
	shr.u64 	%rd47, %rd35, 32;
	add.s64 	%rd36, %rd2, %rd32;
	st.local.u32 	[%rd36], %rd35;
	add.s32 	%r103, %r103, 1;
	setp.ne.s32 	%p15, %r103, 6;
	@%p15 bra 	$L__BB1_15;
	shr.u32 	%r73, %r19, 23;
	st.local.u32 	[%rd2+24], %rd47;
	and.b32  	%r23, %r73, 31;
	and.b32  	%r74, %r73, 224;
	add.s32 	%r75, %r74, -128;
	shr.u32 	%r76, %r75, 5;
	mul.wide.u32 	%rd37, %r76, 4;
	sub.s64 	%rd14, %rd2, %rd37;
	ld.local.u32 	%r104, [%rd14+24];
	ld.local.u32 	%r105, [%rd14+20];
	setp.eq.s32 	%p16, %r23, 0;
	@%p16 bra 	$L__BB1_18;
	shf.l.wrap.b32 	%r104, %r105, %r104, %r23;
	ld.local.u32 	%r77, [%rd14+16];
	shf.l.wrap.b32 	%r105, %r77, %r105, %r23;
$L__BB1_18:
	shr.u32 	%r78, %r104, 30;
	shf.l.wrap.b32 	%r79, %r105, %r104, 2;
	shl.b32 	%r80, %r105, 2;
	shr.u32 	%r81, %r79, 31;
	add.s32 	%r82, %r81, %r78;
	neg.s32 	%r83, %r82;
	setp.lt.s32 	%p17, %r19, 0;
	selp.b32 	%r106, %r83, %r82, %p17;
	xor.b32  	%r84, %r79, %r19;
	shr.s32 	%r85, %r79, 31;
	xor.b32  	%r86, %r85, %r79;
	xor.b32  	%r87, %r85, %r80;
	cvt.u64.u32 	%rd38, %r86;
	shl.b64 	%rd39, %rd38, 32;
	cvt.u64.u32 	%rd40, %r87;
	or.b64  	%rd41, %rd39, %rd40;
	cvt.rn.f64.s64 	%fd3, %rd41;
	mul.f64 	%fd4, %fd3, 0d3BF921FB54442D19;
	cvt.rn.f32.f64 	%f34, %fd4;
	neg.f32 	%f35, %f34;
	setp.lt.s32 	%p18, %r84, 0;
	selp.f32 	%f53, %f35, %f34, %p18;
$L__BB1_19:
	mul.rn.f32 	%f37, %f53, %f53;
	and.b32  	%r89, %r106, 1;
	setp.eq.b32 	%p19, %r89, 1;
	selp.f32 	%f38, 0f3F800000, %f53, %p19;
	fma.rn.f32 	%f39, %f37, %f38, 0f00000000;
	fma.rn.f32 	%f40, %f37, 0f37CBAC00, 0fBAB607ED;
	selp.f32 	%f41, %f40, 0fB94D4153, %p19;
	selp.f32 	%f42, 0f3D2AAABB, 0f3C0885E4, %p19;
	fma.rn.f32 	%f43, %f41, %f37, %f42;
	selp.f32 	%f44, 0fBEFFFFFF, 0fBE2AAAA8, %p19;
	fma.rn.f32 	%f45, %f43, %f37, %f44;
	fma.rn.f32 	%f46, %f45, %f39, %f38;
	and.b32  	%r90, %r106, 2;
	setp.eq.s32 	%p20, %r90, 0;
	mov.f32 	%f47, 0f00000000;
	sub.f32 	%f48, %f47, %f46;
	selp.f32 	%f49, %f46, %f48, %p20;
	mul.f32 	%f50, %f49, %f2;
	fma.rn.f32 	%f14, %f10, %f1, %f50;
	setp.leu.f32 	%p21, %f14, 0f00000000;
	setp.geu.f32 	%p22, %f14, 0f44AFE000;
	or.pred  	%p23, %p21, %p22;
	@%p23 bra 	$L__BB1_22;
	cvt.rzi.s32.f32 	%r91, %f14;
	add.f32 	%f51, %f3, 0f42B40000;
	cvt.rzi.s32.f32 	%r92, %f51;
	mad.lo.s32 	%r93, %r91, 271, %r92;
	mul.wide.s32 	%rd42, %r93, 4;
	add.s64 	%rd43, %rd4, %rd42;
	atom.global.add.u32 	%r94, [%rd43], 1;
	ld.global.u32 	%r32, [%rd43];
	setp.ge.s32 	%p24, %r97, %r32;
	@%p24 bra 	$L__BB1_22;
	st.shared.u32 	[_ZZ10houghlinesPiS_S_S_S_E3max], %r32;
	mov.u32 	%r97, %r32;
$L__BB1_22:
	add.s32 	%r98, %r98, 1;
	setp.ne.s32 	%p25, %r98, 181;
	@%p25 bra 	$L__BB1_3;
$L__BB1_23:
	atom.global.max.s32 	%r95, [global_max], %r97;
	ld.global.u32 	%r96, [global_max];
	st.global.u32 	[%rd1], %r96;
	ret;

}
	// .globl	_Z7kernel2PiS_S_
.visible .entry _Z7kernel2PiS_S_(
	.param .u64 .ptr .align 1 _Z7kernel2PiS_S__param_0,
	.param .u64 .ptr .align 1 _Z7kernel2PiS_S__param_1,
	.param .u64 .ptr .align 1 _Z7kernel2PiS_S__param_2
)
{
	.reg .pred 	%p<4>;
	.reg .b32 	%r<13>;
	.reg .b32 	%f<6>;
	.reg .b64 	%rd<10>;

	ld.param.u64 	%rd1, [_Z7kernel2PiS_S__param_0];
	ld.param.u64 	%rd2, [_Z7kernel2PiS_S__param_1];
	ld.param.u64 	%rd3, [_Z7kernel2PiS_S__param_2];
	cvta.to.global.u64 	%rd4, %rd3;
	ld.global.u32 	%r3, [%rd4];
	cvt.rn.f32.s32 	%f2, %r3;
	mov.f32 	%f3, 0f437F0000;
	div.rn.f32 	%f1, %f3, %f2;
	st.global.f32 	[alpha], %f1;
	mov.u32 	%r4, %ctaid.x;
	mov.u32 	%r5, %ntid.x;
	mov.u32 	%r6, %tid.x;
	mad.lo.s32 	%r1, %r4, %r5, %r6;
	mov.u32 	%r7, %ctaid.y;
	mov.u32 	%r8, %ntid.y;
	mov.u32 	%r9, %tid.y;
	mad.lo.s32 	%r2, %r7, %r8, %r9;
	setp.gt.u32 	%p1, %r2, 1406;
	setp.gt.s32 	%p2, %r1, 270;
	or.pred  	%p3, %p1, %p2;
	@%p3 bra 	$L__BB2_2;
	cvta.to.global.u64 	%rd5, %rd1;
	cvta.to.global.u64 	%rd6, %rd2;
	mad.lo.s32 	%r10, %r2, 271, %r1;
	mul.wide.s32 	%rd7, %r10, 4;
	add.s64 	%rd8, %rd5, %rd7;
	ld.global.u32 	%r11, [%rd8];
	cvt.rn.f32.s32 	%f4, %r11;
	mul.f32 	%f5, %f1, %f4;
	cvt.rzi.s32.f32 	%r12, %f5;
	add.s64 	%rd9, %rd6, %rd7;
	st.global.u32 	[%rd9], %r12;
$L__BB2_2:
	ret;

}
	// .globl	_Z7kernel3PiS_
.visible .entry _Z7kernel3PiS_(
	.param .u64 .ptr .align 1 _Z7kernel3PiS__param_0,
	.param .u64 .ptr .align 1 _Z7kernel3PiS__param_1
)
{
	.local .align 4 .b8 	__local_depot3[28];
	.reg .b64 	%SP;
	.reg .b64 	%SPL;
	.reg .pred 	%p<25>;
	.reg .b32 	%r<97>;
	.reg .b32 	%f<54>;
	.reg .b64 	%rd<46>;
	.reg .b64 	%fd<5>;

	mov.u64 	%SPL, __local_depot3;
	ld.param.u64 	%rd15, [_Z7kernel3PiS__param_0];
	ld.param.u64 	%rd16, [_Z7kernel3PiS__param_1];
	add.u64 	%rd1, %SPL, 0;
	add.u64 	%rd2, %SPL, 0;
	mov.u32 	%r32, %ctaid.x;
	mov.u32 	%r33, %ntid.x;
	mov.u32 	%r34, %tid.x;
	mad.lo.s32 	%r1, %r32, %r33, %r34;
	mov.u32 	%r35, %ctaid.y;
	mov.u32 	%r36, %ntid.y;
	mov.u32 	%r37, %tid.y;
	mad.lo.s32 	%r2, %r35, %r36, %r37;
	setp.gt.u32 	%p1, %r2, 332;
	setp.gt.s32 	%p2, %r1, 1365;
	or.pred  	%p3, %p1, %p2;
	@%p3 bra 	$L__BB3_22;
	cvta.to.global.u64 	%rd19, %rd16;
	cvt.rn.f32.u32 	%f1, %r2;
	cvt.rn.f32.s32 	%f2, %r1;
	mad.lo.s32 	%r39, %r2, 1366, %r1;
	mul.wide.s32 	%rd20, %r39, 4;
	add.s64 	%rd3, %rd19, %rd20;
	cvta.to.global.u64 	%rd4, %rd15;
	mov.b32 	%r88, -90;
	mov.u64 	%rd31, __cudart_i2opi_f;
$L__BB3_2:
	cvt.rn.f32.s32 	%f3, %r88;
	mul.f32 	%f4, %f3, 0f3C8EFA2D;
	mul.f32 	%f15, %f4, 0f3F22F983;
	cvt.rni.s32.f32 	%r96, %f15;
	cvt.rn.f32.s32 	%f16, %r96;
	fma.rn.f32 	%f17, %f16, 0fBFC90FDA, %f4;
	fma.rn.f32 	%f18, %f16, 0fB3A22168, %f17;
	fma.rn.f32 	%f53, %f16, 0fA7C234C5, %f18;
	abs.f32 	%f6, %f4;
	setp.ltu.f32 	%p4, %f6, 0f47CE4780;
	mov.u32 	%r92, %r96;
	mov.f32 	%f52, %f53;
	@%p4 bra 	$L__BB3_10;
	setp.neu.f32 	%p5, %f6, 0f7F800000;
	@%p5 bra 	$L__BB3_5;
	mov.f32 	%f21, 0f00000000;
	mul.rn.f32 	%f52, %f4, %f21;
	mov.b32 	%r92, 0;
	bra.uni 	$L__BB3_10;
$L__BB3_5:
	mov.b32 	%r5, %f4;
	shl.b32 	%r41, %r5, 8;
	or.b32  	%r6, %r41, -2147483648;
	mov.b64 	%rd44, 0;
	mov.b32 	%r89, 0;
	mov.u64 	%rd42, %rd31;
	mov.u64 	%rd43, %rd2;
$L__BB3_6:
	.pragma "nounroll";
	ld.global.nc.u32 	%r42, [%rd42];
	mad.wide.u32 	%rd23, %r42, %r6, %rd44;
	shr.u64 	%rd44, %rd23, 32;
	st.local.u32 	[%rd43], %rd23;
	add.s32 	%r89, %r89, 1;
	add.s64 	%rd43, %rd43, 4;
	add.s64 	%rd42, %rd42, 4;
	setp.ne.s32 	%p6, %r89, 6;
	@%p6 bra 	$L__BB3_6;
	shr.u32 	%r43, %r5, 23;
	st.local.u32 	[%rd2+24], %rd44;
	and.b32  	%r9, %r43, 31;
	and.b32  	%r44, %r43, 224;
	add.s32 	%r45, %r44, -128;
	shr.u32 	%r46, %r45, 5;
	mul.wide.u32 	%rd24, %r46, 4;
	sub.s64 	%rd11, %rd2, %rd24;
	ld.local.u32 	%r90, [%rd11+24];
	ld.local.u32 	%r91, [%rd11+20];
	setp.eq.s32 	%p7, %r9, 0;
	@%p7 bra 	$L__BB3_9;
	shf.l.wrap.b32 	%r90, %r91, %r90, %r9;
	ld.local.u32 	%r47, [%rd11+16];
	shf.l.wrap.b32 	%r91, %r47, %r91, %r9;
$L__BB3_9:
	shr.u32 	%r48, %r90, 30;
	shf.l.wrap.b32 	%r49, %r91, %r90, 2;
	shl.b32 	%r50, %r91, 2;
	shr.u32 	%r51, %r49, 31;
	add.s32 	%r52, %r51, %r48;
	neg.s32 	%r53, %r52;
	setp.lt.s32 	%p8, %r5, 0;
	selp.b32 	%r92, %r53, %r52, %p8;
	xor.b32  	%r54, %r49, %r5;
	shr.s32 	%r55, %r49, 31;
	xor.b32  	%r56, %r55, %r49;
	xor.b32  	%r57, %r55, %r50;
	cvt.u64.u32 	%rd25, %r56;
	shl.b64 	%rd26, %rd25, 32;
	cvt.u64.u32 	%rd27, %r57;
	or.b64  	%rd28, %rd26, %rd27;
	cvt.rn.f64.s64 	%fd1, %rd28;
	mul.f64 	%fd2, %fd1, 0d3BF921FB54442D19;
	cvt.rn.f32.f64 	%f19, %fd2;
	neg.f32 	%f20, %f19;
	setp.lt.s32 	%p9, %r54, 0;
	selp.f32 	%f52, %f20, %f19, %p9;
$L__BB3_10:
	setp.ltu.f32 	%p10, %f6, 0f47CE4780;
	add.s32 	%r59, %r92, 1;
	mul.rn.f32 	%f22, %f52, %f52;
	and.b32  	%r60, %r92, 1;
	setp.eq.b32 	%p11, %r60, 1;
	selp.f32 	%f23, %f52, 0f3F800000, %p11;
	fma.rn.f32 	%f24, %f22, %f23, 0f00000000;
	fma.rn.f32 	%f25, %f22, 0f37CBAC00, 0fBAB607ED;
	selp.f32 	%f26, 0fB94D4153, %f25, %p11;
	selp.f32 	%f27, 0f3C0885E4, 0f3D2AAABB, %p11;
	fma.rn.f32 	%f28, %f26, %f22, %f27;
	selp.f32 	%f29, 0fBE2AAAA8, 0fBEFFFFFF, %p11;
	fma.rn.f32 	%f30, %f28, %f22, %f29;
	fma.rn.f32 	%f31, %f30, %f24, %f23;
	and.b32  	%r61, %r59, 2;
	setp.eq.s32 	%p12, %r61, 0;
	mov.f32 	%f32, 0f00000000;
	sub.f32 	%f33, %f32, %f31;
	selp.f32 	%f10, %f31, %f33, %p12;
	@%p10 bra 	$L__BB3_18;
	setp.neu.f32 	%p13, %f6, 0f7F800000;
	@%p13 bra 	$L__BB3_13;
	mov.f32 	%f36, 0f00000000;
	mul.rn.f32 	%f53, %f4, %f36;
	mov.b32 	%r96, 0;
	bra.uni 	$L__BB3_18;
$L__BB3_13:
	mov.b32 	%r18, %f4;
	shl.b32 	%r63, %r18, 8;
	or.b32  	%r19, %r63, -2147483648;
	mov.b64 	%rd45, 0;
	mov.b32 	%r93, 0;
$L__BB3_14:
	.pragma "nounroll";
	mul.wide.u32 	%rd30, %r93, 4;
	add.s64 	%rd32, %rd31, %rd30;
	ld.global.nc.u32 	%r64, [%rd32];
	mad.wide.u32 	%rd33, %r64, %r19, %rd45;
	shr.u64 	%rd45, %rd33, 32;
	add.s64 	%rd34, %rd1, %rd30;
	st.local.u32 	[%rd34], %rd33;
	add.s32 	%r93, %r93, 1;
	setp.ne.s32 	%p14, %r93, 6;
	@%p14 bra 	$L__BB3_14;
	shr.u32 	%r65, %r18, 23;
	st.local.u32 	[%rd1+24], %rd45;
	and.b32  	%r22, %r65, 31;
	and.b32  	%r66, %r65, 224;
	add.s32 	%r67, %r66, -128;
	shr.u32 	%r68, %r67, 5;
	mul.wide.u32 	%rd35, %r68, 4;
	sub.s64 	%rd14, %rd1, %rd35;
	ld.local.u32 	%r94, [%rd14+24];
	ld.local.u32 	%r95, [%rd14+20];
	setp.eq.s32 	%p15, %r22, 0;
	@%p15 bra 	$L__BB3_17;
	shf.l.wrap.b32 	%r94, %r95, %r94, %r22;
	ld.local.u32 	%r69, [%rd14+16];
	shf.l.wrap.b32 	%r95, %r69, %r95, %r22;
$L__BB3_17:
	shr.u32 	%r70, %r94, 30;
	shf.l.wrap.b32 	%r71, %r95, %r94, 2;
	shl.b32 	%r72, %r95, 2;
	shr.u32 	%r73, %r71, 31;
	add.s32 	%r74, %r73, %r70;
	neg.s32 	%r75, %r74;
	setp.lt.s32 	%p16, %r18, 0;
	selp.b32 	%r96, %r75, %r74, %p16;
	xor.b32  	%r76, %r71, %r18;
	shr.s32 	%r77, %r71, 31;
	xor.b32  	%r78, %r77, %r71;
	xor.b32  	%r79, %r77, %r72;
	cvt.u64.u32 	%rd36, %r78;
	shl.b64 	%rd37, %rd36, 32;
	cvt.u64.u32 	%rd38, %r79;
	or.b64  	%rd39, %rd37, %rd38;
	cvt.rn.f64.s64 	%fd3, %rd39;
	mul.f64 	%fd4, %fd3, 0d3BF921FB54442D19;
	cvt.rn.f32.f64 	%f34, %fd4;
	neg.f32 	%f35, %f34;
	setp.lt.s32 	%p17, %r76, 0;
	selp.f32 	%f53, %f35, %f34, %p17;
$L__BB3_18:
	mul.rn.f32 	%f37, %f53, %f53;
	and.b32  	%r81, %r96, 1;
	setp.eq.b32 	%p18, %r81, 1;
	selp.f32 	%f38, 0f3F800000, %f53, %p18;
	fma.rn.f32 	%f39, %f37, %f38, 0f00000000;
	fma.rn.f32 	%f40, %f37, 0f37CBAC00, 0fBAB607ED;
	selp.f32 	%f41, %f40, 0fB94D4153, %p18;
	selp.f32 	%f42, 0f3D2AAABB, 0f3C0885E4, %p18;
	fma.rn.f32 	%f43, %f41, %f37, %f42;
	selp.f32 	%f44, 0fBEFFFFFF, 0fBE2AAAA8, %p18;
	fma.rn.f32 	%f45, %f43, %f37, %f44;
	fma.rn.f32 	%f46, %f45, %f39, %f38;
	and.b32  	%r82, %r96, 2;
	setp.eq.s32 	%p19, %r82, 0;
	mov.f32 	%f47, 0f00000000;
	sub.f32 	%f48, %f47, %f46;
	selp.f32 	%f49, %f46, %f48, %p19;
	mul.f32 	%f50, %f49, %f2;
	fma.rn.f32 	%f14, %f10, %f1, %f50;
	setp.leu.f32 	%p20, %f14, 0f00000000;
	setp.geu.f32 	%p21, %f14, 0f44AFE000;
	or.pred  	%p22, %p20, %p21;
	@%p22 bra 	$L__BB3_21;
	cvt.rzi.s32.f32 	%r83, %f14;
	add.f32 	%f51, %f3, 0f42B40000;
	cvt.rzi.s32.f32 	%r84, %f51;
	mad.lo.s32 	%r85, %r83, 271, %r84;
	mul.wide.s32 	%rd40, %r85, 4;
	add.s64 	%rd41, %rd4, %rd40;
	ld.global.u32 	%r86, [%rd41];
	setp.lt.s32 	%p23, %r86, 71;
	@%p23 bra 	$L__BB3_21;
	mov.b32 	%r87, 255;
	st.global.u32 	[%rd3], %r87;
$L__BB3_21:
	add.s32 	%r88, %r88, 1;
	setp.ne.s32 	%p24, %r88, 180;
	@%p24 bra 	$L__BB3_2;
$L__BB3_22:
	ret;

}
	// .globl	_Z19hysterisisThresholdPiS_S_
.visible .entry _Z19hysterisisThresholdPiS_S_(
	.param .u64 .ptr .align 1 _Z19hysterisisThresholdPiS_S__param_0,
	.param .u64 .ptr .align 1 _Z19hysterisisThresholdPiS_S__param_1,
	.param .u64 .ptr .align 1 _Z19hysterisisThresholdPiS_S__param_2
)
{
	.reg .pred 	%p<2>;
	.reg .b32 	%r<12>;
	.reg .b64 	%rd<12>;

	ld.param.u64 	%rd1, [_Z19hysterisisThresholdPiS_S__param_0];
	ld.param.u64 	%rd2, [_Z19hysterisisThresholdPiS_S__param_1];
	ld.param.u64 	%rd3, [_Z19hysterisisThresholdPiS_S__param_2];
	cvta.to.global.u64 	%rd4, %rd1;
	mov.u32 	%r4, %ctaid.x;
	mov.u32 	%r5, %ntid.x;
	mov.u32 	%r6, %tid.x;
	mad.lo.s32 	%r1, %r4, %r5, %r6;
	mov.u32 	%r7, %ctaid.y;
	mov.u32 	%r8, %ntid.y;
	mov.u32 	%r9, %tid.y;
	mad.lo.s32 	%r2, %r7, %r8, %r9;
	mad.lo.s32 	%r3, %r2, 1366, %r1;
	mul.wide.s32 	%rd5, %r3, 4;
	add.s64 	%rd6, %rd4, %rd5;
	ld.global.u32 	%r10, [%rd6];
	setp.ne.s32 	%p1, %r10, 1;
	@%p1 bra 	$L__BB4_2;
	cvta.to.global.u64 	%rd7, %rd2;
	cvta.to.global.u64 	%rd8, %rd3;
	add.s64 	%rd10, %rd7, %rd5;
	mov.b32 	%r11, 1;
	st.global.u32 	[%rd10], %r11;
	{ // callseq 0, 0
	.param .b32 param0;
	st.param.b32 	[param0], %r2;
	.param .b32 param1;
	st.param.b32 	[param1], %r1;
	.param .b64 param2;
	st.param.b64 	[param2], %rd1;
	.param .b64 param3;
	st.param.b64 	[param3], %rd2;
	.param .b64 param4;
	st.param.b64 	[param4], %rd3;
	call.uni 
	_Z7TraversiiPiS_S_, 
	(
	param0, 
	param1, 
	param2, 
	param3, 
	param4
	);
	} // callseq 0
	add.s64 	%rd11, %rd8, %rd5;
	st.global.u32 	[%rd11], %r11;
$L__BB4_2:
	ret;

}
	// .globl	_Z10findNonMaxPiS_S_ii
.visible .entry _Z10findNonMaxPiS_S_ii(
	.param .u64 .ptr .align 1 _Z10findNonMaxPiS_S_ii_param_0,
	.param .u64 .ptr .align 1 _Z10findNonMaxPiS_S_ii_param_1,
	.param .u64 .ptr .align 1 _Z10findNonMaxPiS_S_ii_param_2,
	.param .u32 _Z10findNonMaxPiS_S_ii_param_3,
	.param .u32 _Z10findNonMaxPiS_S_ii_param_4
)
{
	.reg .pred 	%p<25>;
	.reg .b32 	%r<54>;
	.reg .b64 	%rd<26>;

	ld.param.u64 	%rd5, [_Z10findNonMaxPiS_S_ii_param_0];
	ld.param.u64 	%rd6, [_Z10findNonMaxPiS_S_ii_param_1];
	ld.param.u64 	%rd7, [_Z10findNonMaxPiS_S_ii_param_2];
	ld.param.u32 	%r12, [_Z10findNonMaxPiS_S_ii_param_3];
	ld.param.u32 	%r13, [_Z10findNonMaxPiS_S_ii_param_4];
	cvta.to.global.u64 	%rd1, %rd7;
	cvta.to.global.u64 	%rd2, %rd5;
	cvta.to.global.u64 	%rd8, %rd6;
	mov.u32 	%r14, %ctaid.x;
	mov.u32 	%r15, %ntid.x;
	mov.u32 	%r16, %tid.x;
	mad.lo.s32 	%r17, %r14, %r15, %r16;
	mov.u32 	%r18, %ctaid.y;
	mov.u32 	%r19, %ntid.y;
	mov.u32 	%r20, %tid.y;
	mad.lo.s32 	%r21, %r18, %r19, %r20;
	mad.lo.s32 	%r1, %r21, 1366, %r17;
	mul.wide.s32 	%rd9, %r1, 4;
	add.s64 	%rd3, %rd8, %rd9;
	add.s64 	%rd10, %rd2, %rd9;
	ld.global.u32 	%r2, [%rd10];
	setp.eq.s32 	%p1, %r21, 0;
	setp.lt.s32 	%p2, %r17, 1;
	or.pred  	%p3, %p1, %p2;
	setp.gt.u32 	%p4, %r21, 332;
	or.pred  	%p5, %p3, %p4;
	setp.gt.s32 	%p6, %r17, 1365;
	or.pred  	%p7, %p6, %p5;
	@%p7 bra 	$L__BB5_19;
	ld.global.u32 	%r3, [%rd3];
	add.s32 	%r23, %r3, 22;
	setp.gt.u32 	%p8, %r23, 44;
	mul.wide.u32 	%rd11, %r1, 4;
	add.s64 	%rd4, %rd2, %rd11;
	mov.u32 	%r50, %r2;
	@%p8 bra 	$L__BB5_4;
	ld.global.u32 	%r25, [%rd4+4];
	setp.lt.s32 	%p9, %r2, %r25;
	mov.b32 	%r50, 0;
	@%p9 bra 	$L__BB5_4;
	add.s32 	%r26, %r1, -1;
	mul.wide.u32 	%rd12, %r26, 4;
	add.s64 	%rd13, %rd2, %rd12;
	ld.global.u32 	%r27, [%rd13];
	setp.lt.s32 	%p10, %r2, %r27;
	selp.b32 	%r50, 0, %r2, %p10;
$L__BB5_4:
	add.s32 	%r28, %r3, 112;
	add.s32 	%r29, %r3, -68;
	min.u32 	%r30, %r28, %r29;
	setp.gt.u32 	%p11, %r30, 44;
	mov.u32 	%r51, %r50;
	@%p11 bra 	$L__BB5_7;
	ld.global.u32 	%r32, [%rd4+5464];
	setp.lt.s32 	%p12, %r2, %r32;
	mov.b32 	%r51, 0;
	@%p12 bra 	$L__BB5_7;
	add.s32 	%r33, %r1, -1366;
	mul.wide.u32 	%rd14, %r33, 4;
	add.s64 	%rd15, %rd2, %rd14;
	ld.global.u32 	%r34, [%rd15];
	setp.lt.s32 	%p13, %r2, %r34;
	selp.b32 	%r51, 0, %r50, %p13;
$L__BB5_7:
	add.s32 	%r35, %r3, 67;
	add.s32 	%r36, %r3, -113;
	min.u32 	%r37, %r35, %r36;
	setp.gt.u32 	%p14, %r37, 44;
	mov.u32 	%r52, %r51;
	@%p14 bra 	$L__BB5_10;
	ld.global.u32 	%r39, [%rd4+5460];
	setp.lt.s32 	%p15, %r2, %r39;
	mov.b32 	%r52, 0;
	@%p15 bra 	$L__BB5_10;
	add.s32 	%r40, %r1, -1365;
	mul.wide.u32 	%rd16, %r40, 4;
	add.s64 	%rd17, %rd2, %rd16;
	ld.global.u32 	%r41, [%rd17];
	setp.lt.s32 	%p16, %r2, %r41;
	selp.b32 	%r52, 0, %r51, %p16;
$L__BB5_10:
	add.s32 	%r42, %r3, 157;
	setp.gt.u32 	%p17, %r42, 44;
	mov.u32 	%r53, %r52;
	@%p17 bra 	$L__BB5_13;
	ld.global.u32 	%r44, [%rd4+5468];
	setp.lt.s32 	%p18, %r2, %r44;
	mov.b32 	%r53, 0;
	@%p18 bra 	$L__BB5_13;
	add.s32 	%r45, %r1, -1367;
	mul.wide.u32 	%rd18, %r45, 4;
	add.s64 	%rd19, %rd2, %rd18;
	ld.global.u32 	%r46, [%rd19];
	setp.lt.s32 	%p19, %r2, %r46;
	selp.b32 	%r53, 0, %r52, %p19;
$L__BB5_13:
	st.global.u32 	[%rd4], %r53;
	setp.le.s32 	%p20, %r53, %r13;
	@%p20 bra 	$L__BB5_15;
	add.s64 	%rd25, %rd1, %rd11;
	mov.b32 	%r49, 1;
	st.global.u32 	[%rd25], %r49;
	bra.uni 	$L__BB5_19;
$L__BB5_15:
	setp.ge.s32 	%p21, %r53, %r13;
	setp.le.s32 	%p22, %r53, %r12;
	or.pred  	%p23, %p21, %p22;
	@%p23 bra 	$L__BB5_17;
	add.s64 	%rd23, %rd1, %rd11;
	mov.b32 	%r48, 2;
	st.global.u32 	[%rd23], %r48;
	bra.uni 	$L__BB5_19;
$L__BB5_17:
	setp.ge.s32 	%p24, %r53, %r12;
	@%p24 bra 	$L__BB5_19;
	add.s64 	%rd21, %rd1, %rd11;
	mov.b32 	%r47, 0;
	st.global.u32 	[%rd21], %r47;
$L__BB5_19:
	ret;

}
	// .globl	_Z11pixel_hypotPiS_S_S_
.visible .entry _Z11pixel_hypotPiS_S_S_(
	.param .u64 .ptr .align 1 _Z11pixel_hypotPiS_S_S__param_0,
	.param .u64 .ptr .align 1 _Z11pixel_hypotPiS_S_S__param_1,
	.param .u64 .ptr .align 1 _Z11pixel_hypotPiS_S_S__param_2,
	.param .u64 .ptr .align 1 _Z11pixel_hypotPiS_S_S__param_3
)
{
	.reg .pred 	%p<15>;
	.reg .b32 	%r<19>;
	.reg .b32 	%f<36>;
	.reg .b64 	%rd<17>;
	.reg .b64 	%fd<3>;

	ld.param.u64 	%rd2, [_Z11pixel_hypotPiS_S_S__param_0];
	ld.param.u64 	%rd3, [_Z11pixel_hypotPiS_S_S__param_1];
	ld.param.u64 	%rd4, [_Z11pixel_hypotPiS_S_S__param_2];
	ld.param.u64 	%rd5, [_Z11pixel_hypotPiS_S_S__param_3];
	cvta.to.global.u64 	%rd1, %rd5;
	mov.u32 	%r6, %ctaid.x;
	mov.u32 	%r7, %ntid.x;
	mov.u32 	%r8, %tid.x;
	mad.lo.s32 	%r1, %r6, %r7, %r8;
	mov.u32 	%r9, %ctaid.y;
	mov.u32 	%r10, %ntid.y;
	mov.u32 	%r11, %tid.y;
	mad.lo.s32 	%r12, %r9, %r10, %r11;
	setp.eq.s32 	%p1, %r12, 0;
	setp.lt.s32 	%p2, %r1, 1;
	or.pred  	%p3, %p1, %p2;
	setp.gt.u32 	%p4, %r12, 332;
	or.pred  	%p5, %p3, %p4;
	setp.gt.s32 	%p6, %r1, 1365;
	or.pred  	%p7, %p6, %p5;
	@%p7 bra 	$L__BB6_5;
	cvta.to.global.u64 	%rd6, %rd4;
	cvta.to.global.u64 	%rd7, %rd2;
	cvta.to.global.u64 	%rd8, %rd3;
	mad.lo.s32 	%r3, %r12, 1366, %r1;
	mul.wide.u32 	%rd9, %r3, 4;
	add.s64 	%rd10, %rd7, %rd9;
	ld.global.u32 	%r4, [%rd10];
	add.s64 	%rd11, %rd8, %rd9;
	ld.global.u32 	%r5, [%rd11];
	mul.lo.s32 	%r13, %r4, %r4;
	mad.lo.s32 	%r14, %r5, %r5, %r13;
	cvt.rn.f32.u32 	%f1, %r14;
	sqrt.rn.f32 	%f2, %f1;
	cvt.rzi.s32.f32 	%r15, %f2;
	min.s32 	%r16, %r15, 255;
	add.s64 	%rd12, %rd6, %rd9;
	st.global.u32 	[%rd12], %r16;
	setp.eq.s32 	%p8, %r4, 0;
	@%p8 bra 	$L__BB6_3;
	cvt.rn.f32.s32 	%f3, %r5;
	cvt.rn.f32.s32 	%f4, %r4;
	abs.f32 	%f5, %f4;
	abs.f32 	%f6, %f3;
	setp.gt.f32 	%p9, %f6, %f5;
	selp.f32 	%f7, %f6, %f5, %p9;
	selp.f32 	%f8, %f5, %f6, %p9;
	div.rn.f32 	%f9, %f8, %f7;
	mul.f32 	%f10, %f9, %f9;
	fma.rn.f32 	%f11, %f10, 0f3B33710B, 0fBC807748;
	fma.rn.f32 	%f12, %f11, %f10, 0f3D2CDAB2;
	fma.rn.f32 	%f13, %f12, %f10, 0fBD992D10;
	fma.rn.f32 	%f14, %f13, %f10, 0f3DD9EA6C;
	fma.rn.f32 	%f15, %f14, %f10, 0fBE117CB1;
	fma.rn.f32 	%f16, %f15, %f10, 0f3E4CBCE0;
	fma.rn.f32 	%f17, %f16, %f10, 0fBEAAAA7D;
	mul.f32 	%f18, %f10, %f17;
	fma.rn.f32 	%f19, %f18, %f9, %f9;
	neg.f32 	%f20, %f19;
	fma.rn.f32 	%f21, 0f3F6EE581, 0f3FD774EB, %f20;
	selp.f32 	%f22, %f21, %f19, %p9;
	selp.f32 	%f23, 0f3F6EE581, 0f3FEEE581, %p9;
	selp.f32 	%f24, %f19, %f20, %p9;
	fma.rn.f32 	%f25, %f23, 0f3FD774EB, %f24;
	setp.lt.s32 	%p10, %r4, 0;
	selp.f32 	%f26, %f25, %f22, %p10;
	add.f32 	%f27, %f5, %f6;
	setp.eq.f32 	%p11, %f7, 0f00000000;
	selp.f32 	%f28, 0f40490FDB, 0f00000000, %p10;
	setp.eq.f32 	%p12, %f5, %f6;
	selp.f32 	%f29, 0f4016CBE4, 0f3F490FDB, %p10;
	selp.f32 	%f30, %f29, %f26, %p12;
	selp.f32 	%f31, %f28, %f30, %p11;
	abs.f32 	%f32, %f27;
	setp.nan.f32 	%p13, %f32, %f32;
	copysign.f32 	%f33, %f3, %f31;
	selp.f32 	%f34, %f27, %f33, %p13;
	mul.f32 	%f35, %f34, 0f43340000;
	cvt.f64.f32 	%fd1, %f35;
	div.rn.f64 	%fd2, %fd1, 0d400921F9F01B866E;
	cvt.rzi.s32.f64 	%r17, %fd2;
	add.s64 	%rd14, %rd1, %rd9;
	st.global.u32 	[%rd14], %r17;
	bra.uni 	$L__BB6_5;
$L__BB6_3:
	setp.eq.s32 	%p14, %r5, 0;
	@%p14 bra 	$L__BB6_5;
	add.s64 	%rd16, %rd1, %rd9;
	mov.b32 	%r18, 90;
	st.global.u32 	[%rd16], %r18;
$L__BB6_5:
	ret;

}
	// .globl	_Z11convolutionPiS_Pfi
.visible .entry _Z11convolutionPiS_Pfi(
	.param .u64 .ptr .align 1 _Z11convolutionPiS_Pfi_param_0,
	.param .u64 .ptr .align 1 _Z11convolutionPiS_Pfi_param_1,
	.param .u64 .ptr .align 1 _Z11convolutionPiS_Pfi_param_2,
	.param .u32 _Z11convolutionPiS_Pfi_param_3
)
{
	.reg .pred 	%p<18>;
	.reg .b32 	%r<81>;
	.reg .b32 	%f<73>;
	.reg .b64 	%rd<25>;

	ld.param.u64 	%rd4, [_Z11convolutionPiS_Pfi_param_0];
	ld.param.u64 	%rd3, [_Z11convolutionPiS_Pfi_param_1];
	ld.param.u64 	%rd5, [_Z11convolutionPiS_Pfi_param_2];
	ld.param.u32 	%r32, [_Z11convolutionPiS_Pfi_param_3];
	cvta.to.global.u64 	%rd1, %rd5;
	cvta.to.global.u64 	%rd2, %rd4;
	shr.u32 	%r33, %r32, 31;
	add.s32 	%r34, %r32, %r33;
	shr.s32 	%r1, %r34, 1;
	mov.u32 	%r35, %ctaid.x;
	mov.u32 	%r36, %ntid.x;
	mul.lo.s32 	%r2, %r35, %r36;
	mov.u32 	%r3, %tid.x;
	add.s32 	%r4, %r2, %r3;
	mov.u32 	%r37, %ctaid.y;
	mov.u32 	%r38, %ntid.y;
	mov.u32 	%r39, %tid.y;
	mad.lo.s32 	%r40, %r37, %r38, %r39;
	setp.lt.s32 	%p1, %r40, %r1;
	setp.gt.u32 	%p2, %r40, 332;
	or.pred  	%p3, %p1, %p2;
	@%p3 bra 	$L__BB7_17;
	setp.lt.s32 	%p4, %r4, %r1;
	setp.gt.s32 	%p5, %r4, 1365;
	or.pred  	%p6, %p5, %p4;
	@%p6 bra 	$L__BB7_17;
	neg.s32 	%r6, %r1;
	setp.lt.s32 	%p7, %r32, -1;
	mov.f32 	%f71, 0f00000000;
	@%p7 bra 	$L__BB7_16;
	abs.s32 	%r7, %r1;
	add.s32 	%r8, %r1, %r7;
	add.s32 	%r41, %r8, 1;
	and.b32  	%r9, %r41, 7;
	and.b32  	%r42, %r41, -8;
	neg.s32 	%r10, %r42;
	add.s32 	%r43, %r3, %r1;
	add.s32 	%r11, %r43, %r2;
	mov.f32 	%f71, 0f00000000;
	mov.u32 	%r73, %r6;
$L__BB7_4:
	mov.u32 	%r12, %r73;
	setp.lt.u32 	%p8, %r8, 7;
	sub.s32 	%r44, %r40, %r12;
	mul.lo.s32 	%r13, %r44, 1366;
	add.s32 	%r14, %r13, %r4;
	add.s32 	%r45, %r12, %r1;
	mul.lo.s32 	%r74, %r45, %r32;
	add.s32 	%r16, %r74, %r1;
	mov.u32 	%r78, %r6;
	@%p8 bra 	$L__BB7_7;
	add.s32 	%r75, %r11, %r13;
	mov.u32 	%r76, %r10;
	mov.u32 	%r78, %r6;
$L__BB7_6:
	.pragma "nounroll";
	mul.wide.s32 	%rd6, %r75, 4;
	add.s64 	%rd7, %rd2, %rd6;
	ld.global.u32 	%r46, [%rd7];
	cvt.rn.f32.s32 	%f18, %r46;
	mul.wide.s32 	%rd8, %r74, 4;
	add.s64 	%rd9, %rd1, %rd8;
	ld.global.f32 	%f19, [%rd9];
	fma.rn.f32 	%f20, %f19, %f18, %f71;
	ld.global.u32 	%r47, [%rd7+-4];
	cvt.rn.f32.s32 	%f21, %r47;
	ld.global.f32 	%f22, [%rd9+4];
	fma.rn.f32 	%f23, %f22, %f21, %f20;
	ld.global.u32 	%r48, [%rd7+-8];
	cvt.rn.f32.s32 	%f24, %r48;
	ld.global.f32 	%f25, [%rd9+8];
	fma.rn.f32 	%f26, %f25, %f24, %f23;
	ld.global.u32 	%r49, [%rd7+-12];
	cvt.rn.f32.s32 	%f27, %r49;
	ld.global.f32 	%f28, [%rd9+12];
	fma.rn.f32 	%f29, %f28, %f27, %f26;
	ld.global.u32 	%r50, [%rd7+-16];
	cvt.rn.f32.s32 	%f30, %r50;
	ld.global.f32 	%f31, [%rd9+16];
	fma.rn.f32 	%f32, %f31, %f30, %f29;
	ld.global.u32 	%r51, [%rd7+-20];
	cvt.rn.f32.s32 	%f33, %r51;
	ld.global.f32 	%f34, [%rd9+20];
	fma.rn.f32 	%f35, %f34, %f33, %f32;
	ld.global.u32 	%r52, [%rd7+-24];
	cvt.rn.f32.s32 	%f36, %r52;
	ld.global.f32 	%f37, [%rd9+24];
	fma.rn.f32 	%f38, %f37, %f36, %f35;
	ld.global.u32 	%r53, [%rd7+-28];
	cvt.rn.f32.s32 	%f39, %r53;
	ld.global.f32 	%f40, [%rd9+28];
	fma.rn.f32 	%f71, %f40, %f39, %f38;
	add.s32 	%r78, %r78, 8;
	add.s32 	%r76, %r76, 8;
	add.s32 	%r75, %r75, -8;
	add.s32 	%r74, %r74, 8;
	setp.ne.s32 	%p9, %r76, 0;
	@%p9 bra 	$L__BB7_6;
$L__BB7_7:
	setp.eq.s32 	%p10, %r9, 0;
	@%p10 bra 	$L__BB7_15;
	add.s32 	%r54, %r9, -1;
	setp.lt.u32 	%p11, %r54, 3;
	@%p11 bra 	$L__BB7_10;
	sub.s32 	%r55, %r14, %r78;
	mul.wide.s32 	%rd10, %r55, 4;
	add.s64 	%rd11, %rd2, %rd10;
	ld.global.u32 	%r56, [%rd11];
	cvt.rn.f32.s32 	%f42, %r56;
	add.s32 	%r57, %r16, %r78;
	mul.wide.s32 	%rd12, %r57, 4;
	add.s64 	%rd13, %rd1, %rd12;
	ld.global.f32 	%f43, [%rd13];
	fma.rn.f32 	%f44, %f43, %f42, %f71;
	ld.global.u32 	%r58, [%rd11+-4];
	cvt.rn.f32.s32 	%f45, %r58;
	ld.global.f32 	%f46, [%rd13+4];
	fma.rn.f32 	%f47, %f46, %f45, %f44;
	ld.global.u32 	%r59, [%rd11+-8];
	cvt.rn.f32.s32 	%f48, %r59;
	ld.global.f32 	%f49, [%rd13+8];
	fma.rn.f32 	%f50, %f49, %f48, %f47;
	ld.global.u32 	%r60, [%rd11+-12];
	cvt.rn.f32.s32 	%f51, %r60;
	ld.global.f32 	%f52, [%rd13+12];
	fma.rn.f32 	%f71, %f52, %f51, %f50;
	add.s32 	%r78, %r78, 4;
$L__BB7_10:
	and.b32  	%r61, %r41, 3;
	setp.eq.s32 	%p12, %r61, 0;
	@%p12 bra 	$L__BB7_15;
	setp.eq.s32 	%p13, %r61, 1;
	@%p13 bra 	$L__BB7_13;
	sub.s32 	%r63, %r14, %r78;
	mul.wide.s32 	%rd14, %r63, 4;
	add.s64 	%rd15, %rd2, %rd14;
	ld.global.u32 	%r64, [%rd15];
	cvt.rn.f32.s32 	%f54, %r64;
	add.s32 	%r65, %r16, %r78;
	mul.wide.s32 	%rd16, %r65, 4;
	add.s64 	%rd17, %rd1, %rd16;
	ld.global.f32 	%f55, [%rd17];
	fma.rn.f32 	%f56, %f55, %f54, %f71;
	ld.global.u32 	%r66, [%rd15+-4];
	cvt.rn.f32.s32 	%f57, %r66;
	ld.global.f32 	%f58, [%rd17+4];
	fma.rn.f32 	%f71, %f58, %f57, %f56;
	add.s32 	%r78, %r78, 2;
$L__BB7_13:
	and.b32  	%r67, %r8, 1;
	setp.eq.b32 	%p14, %r67, 1;
	@%p14 bra 	$L__BB7_15;
	sub.s32 	%r68, %r14, %r78;
	mul.wide.s32 	%rd18, %r68, 4;
	add.s64 	%rd19, %rd2, %rd18;
	ld.global.u32 	%r69, [%rd19];
	cvt.rn.f32.s32 	%f59, %r69;
	add.s32 	%r70, %r16, %r78;
	mul.wide.s32 	%rd20, %r70, 4;
	add.s64 	%rd21, %rd1, %rd20;
	ld.global.f32 	%f60, [%rd21];
	fma.rn.f32 	%f71, %f60, %f59, %f71;
$L__BB7_15:
	add.s32 	%r73, %r12, 1;
	setp.ne.s32 	%p15, %r12, %r7;
	@%p15 bra 	$L__BB7_4;
$L__BB7_16:
	setp.lt.f32 	%p16, %f71, 0f00000000;
	setp.gt.f32 	%p17, %f71, 0f437F0000;
	selp.f32 	%f61, 0f437F0000, %f71, %p17;
	selp.f32 	%f62, 0f00000000, %f61, %p16;
	cvt.rzi.s32.f32 	%r71, %f62;
	mad.lo.s32 	%r72, %r40, 1366, %r4;
	cvta.to.global.u64 	%rd22, %rd3;
	mul.wide.s32 	%rd23, %r72, 4;
	add.s64 	%rd24, %rd22, %rd23;
	st.global.u32 	[%rd24], %r71;
$L__BB7_17:
	ret;

}
	// .globl	_Z12convolution1PiS_S_i
.visible .entry _Z12convolution1PiS_S_i(
	.param .u64 .ptr .align 1 _Z12convolution1PiS_S_i_param_0,
	.param .u64 .ptr .align 1 _Z12convolution1PiS_S_i_param_1,
	.param .u64 .ptr .align 1 _Z12convolution1PiS_S_i_param_2,
	.param .u32 _Z12convolution1PiS_S_i_param_3
)
{
	.reg .pred 	%p<18>;
	.reg .b32 	%r<96>;
	.reg .b32 	%f<73>;
	.reg .b64 	%rd<25>;

	ld.param.u64 	%rd4, [_Z12convolution1PiS_S_i_param_0];
	ld.param.u64 	%rd3, [_Z12convolution1PiS_S_i_param_1];
	ld.param.u64 	%rd5, [_Z12convolution1PiS_S_i_param_2];
	ld.param.u32 	%r32, [_Z12convolution1PiS_S_i_param_3];
	cvta.to.global.u64 	%rd1, %rd5;
	cvta.to.global.u64 	%rd2, %rd4;
	shr.u32 	%r33, %r32, 31;
	add.s32 	%r34, %r32, %r33;
	shr.s32 	%r1, %r34, 1;
	mov.u32 	%r35, %ctaid.x;
	mov.u32 	%r36, %ntid.x;
	mul.lo.s32 	%r2, %r35, %r36;
	mov.u32 	%r3, %tid.x;
	add.s32 	%r4, %r2, %r3;
	mov.u32 	%r37, %ctaid.y;
	mov.u32 	%r38, %ntid.y;
	mov.u32 	%r39, %tid.y;
	mad.lo.s32 	%r40, %r37, %r38, %r39;
	setp.lt.s32 	%p1, %r40, %r1;
	setp.gt.u32 	%p2, %r40, 332;
	or.pred  	%p3, %p1, %p2;
	@%p3 bra 	$L__BB8_17;
	setp.lt.s32 	%p4, %r4, %r1;
	setp.gt.s32 	%p5, %r4, 1365;
	or.pred  	%p6, %p5, %p4;
	@%p6 bra 	$L__BB8_17;
	neg.s32 	%r6, %r1;
	setp.lt.s32 	%p7, %r32, -1;
	mov.f32 	%f71, 0f00000000;
	@%p7 bra 	$L__BB8_16;
	abs.s32 	%r7, %r1;
	add.s32 	%r8, %r1, %r7;
	add.s32 	%r41, %r8, 1;
	and.b32  	%r9, %r41, 7;
	and.b32  	%r42, %r41, -8;
	neg.s32 	%r10, %r42;
	add.s32 	%r43, %r3, %r1;
	add.s32 	%r11, %r43, %r2;
	mov.f32 	%f71, 0f00000000;
	mov.u32 	%r88, %r6;
$L__BB8_4:
	mov.u32 	%r12, %r88;
	setp.lt.u32 	%p8, %r8, 7;
	sub.s32 	%r44, %r40, %r12;
	mul.lo.s32 	%r13, %r44, 1366;
	add.s32 	%r14, %r13, %r4;
	add.s32 	%r45, %r12, %r1;
	mul.lo.s32 	%r89, %r45, %r32;
	add.s32 	%r16, %r89, %r1;
	mov.u32 	%r93, %r6;
	@%p8 bra 	$L__BB8_7;
	add.s32 	%r90, %r11, %r13;
	mov.u32 	%r91, %r10;
	mov.u32 	%r93, %r6;
$L__BB8_6:
	.pragma "nounroll";
	mul.wide.s32 	%rd6, %r90, 4;
	add.s64 	%rd7, %rd2, %rd6;
	ld.global.u32 	%r46, [%rd7];
	cvt.rn.f32.s32 	%f18, %r46;
	mul.wide.s32 	%rd8, %r89, 4;
	add.s64 	%rd9, %rd1, %rd8;
	ld.global.u32 	%r47, [%rd9];
	cvt.rn.f32.s32 	%f19, %r47;
	fma.rn.f32 	%f20, %f18, %f19, %f71;
	ld.global.u32 	%r48, [%rd7+-4];
	cvt.rn.f32.s32 	%f21, %r48;
	ld.global.u32 	%r49, [%rd9+4];
	cvt.rn.f32.s32 	%f22, %r49;
	fma.rn.f32 	%f23, %f21, %f22, %f20;
	ld.global.u32 	%r50, [%rd7+-8];
	cvt.rn.f32.s32 	%f24, %r50;
	ld.global.u32 	%r51, [%rd9+8];
	cvt.rn.f32.s32 	%f25, %r51;
	fma.rn.f32 	%f26, %f24, %f25, %f23;
	ld.global.u32 	%r52, [%rd7+-12];
	cvt.rn.f32.s32 	%f27, %r52;
	ld.global.u32 	%r53, [%rd9+12];
	cvt.rn.f32.s32 	%f28, %r53;
	fma.rn.f32 	%f29, %f27, %f28, %f26;
	ld.global.u32 	%r54, [%rd7+-16];
	cvt.rn.f32.s32 	%f30, %r54;
	ld.global.u32 	%r55, [%rd9+16];
	cvt.rn.f32.s32 	%f31, %r55;
	fma.rn.f32 	%f32, %f30, %f31, %f29;
	ld.global.u32 	%r56, [%rd7+-20];
	cvt.rn.f32.s32 	%f33, %r56;
	ld.global.u32 	%r57, [%rd9+20];
	cvt.rn.f32.s32 	%f34, %r57;
	fma.rn.f32 	%f35, %f33, %f34, %f32;
	ld.global.u32 	%r58, [%rd7+-24];
	cvt.rn.f32.s32 	%f36, %r58;
	ld.global.u32 	%r59, [%rd9+24];
	cvt.rn.f32.s32 	%f37, %r59;
	fma.rn.f32 	%f38, %f36, %f37, %f35;
	ld.global.u32 	%r60, [%rd7+-28];
	cvt.rn.f32.s32 	%f39, %r60;
	ld.global.u32 	%r61, [%rd9+28];
	cvt.rn.f32.s32 	%f40, %r61;
	fma.rn.f32 	%f71, %f39, %f40, %f38;
	add.s32 	%r93, %r93, 8;
	add.s32 	%r91, %r91, 8;
	add.s32 	%r90, %r90, -8;
	add.s32 	%r89, %r89, 8;
	setp.ne.s32 	%p9, %r91, 0;
	@%p9 bra 	$L__BB8_6;
$L__BB8_7:
	setp.eq.s32 	%p10, %r9, 0;
	@%p10 bra 	$L__BB8_15;
	add.s32 	%r62, %r9, -1;
	setp.lt.u32 	%p11, %r62, 3;
	@%p11 bra 	$L__BB8_10;
	sub.s32 	%r63, %r14, %r93;
	mul.wide.s32 	%rd10, %r63, 4;
	add.s64 	%rd11, %rd2, %rd10;
	ld.global.u32 	%r64, [%rd11];
	cvt.rn.f32.s32 	%f42, %r64;
	add.s32 	%r65, %r16, %r93;
	mul.wide.s32 	%rd12, %r65, 4;
	add.s64 	%rd13, %rd1, %rd12;
	ld.global.u32 	%r66, [%rd13];
	cvt.rn.f32.s32 	%f43, %r66;
	fma.rn.f32 	%f44, %f42, %f43, %f71;
	ld.global.u32 	%r67, [%rd11+-4];
	cvt.rn.f32.s32 	%f45, %r67;
	ld.global.u32 	%r68, [%rd13+4];
	cvt.rn.f32.s32 	%f46, %r68;
	fma.rn.f32 	%f47, %f45, %f46, %f44;
	ld.global.u32 	%r69, [%rd11+-8];
	cvt.rn.f32.s32 	%f48, %r69;
	ld.global.u32 	%r70, [%rd13+8];
	cvt.rn.f32.s32 	%f49, %r70;
	fma.rn.f32 	%f50, %f48, %f49, %f47;
	ld.global.u32 	%r71, [%rd11+-12];
	cvt.rn.f32.s32 	%f51, %r71;
	ld.global.u32 	%r72, [%rd13+12];
	cvt.rn.f32.s32 	%f52, %r72;
	fma.rn.f32 	%f71, %f51, %f52, %f50;
	add.s32 	%r93, %r93, 4;
$L__BB8_10:
	and.b32  	%r73, %r41, 3;
	setp.eq.s32 	%p12, %r73, 0;
	@%p12 bra 	$L__BB8_15;
	setp.eq.s32 	%p13, %r73, 1;
	@%p13 bra 	$L__BB8_13;
	sub.s32 	%r75, %r14, %r93;
	mul.wide.s32 	%rd14, %r75, 4;
	add.s64 	%rd15, %rd2, %rd14;
	ld.global.u32 	%r76, [%rd15];
	cvt.rn.f32.s32 	%f54, %r76;
	add.s32 	%r77, %r16, %r93;
	mul.wide.s32 	%rd16, %r77, 4;
	add.s64 	%rd17, %rd1, %rd16;
	ld.global.u32 	%r78, [%rd17];
	cvt.rn.f32.s32 	%f55, %r78;
	fma.rn.f32 	%f56, %f54, %f55, %f71;
	ld.global.u32 	%r79, [%rd15+-4];
	cvt.rn.f32.s32 	%f57, %r79;
	ld.global.u32 	%r80, [%rd17+4];
	cvt.rn.f32.s32 	%f58, %r80;
	fma.rn.f32 	%f71, %f57, %f58, %f56;
	add.s32 	%r93, %r93, 2;
$L__BB8_13:
	and.b32  	%r81, %r8, 1;
	setp.eq.b32 	%p14, %r81, 1;
	@%p14 bra 	$L__BB8_15;
	sub.s32 	%r82, %r14, %r93;
	mul.wide.s32 	%rd18, %r82, 4;
	add.s64 	%rd19, %rd2, %rd18;
	ld.global.u32 	%r83, [%rd19];
	cvt.rn.f32.s32 	%f59, %r83;
	add.s32 	%r84, %r16, %r93;
	mul.wide.s32 	%rd20, %r84, 4;
	add.s64 	%rd21, %rd1, %rd20;
	ld.global.u32 	%r85, [%rd21];
	cvt.rn.f32.s32 	%f60, %r85;
	fma.rn.f32 	%f71, %f59, %f60, %f71;
$L__BB8_15:
	add.s32 	%r88, %r12, 1;
	setp.ne.s32 	%p15, %r12, %r7;
	@%p15 bra 	$L__BB8_4;
$L__BB8_16:
	setp.lt.f32 	%p16, %f71, 0f00000000;
	setp.gt.f32 	%p17, %f71, 0f437F0000;
	selp.f32 	%f61, 0f437F0000, %f71, %p17;
	selp.f32 	%f62, 0f00000000, %f61, %p16;
	cvt.rzi.s32.f32 	%r86, %f62;
	mad.lo.s32 	%r87, %r40, 1366, %r4;
	cvta.to.global.u64 	%rd22, %rd3;
	mul.wide.s32 	%rd23, %r87, 4;
	add.s64 	%rd24, %rd22, %rd23;
	st.global.u32 	[%rd24], %r86;
$L__BB8_17:
	ret;

}
	// .globl	_Z8dilationPiS_
.visible .entry _Z8dilationPiS_(
	.param .u64 .ptr .align 1 _Z8dilationPiS__param_0,
	.param .u64 .ptr .align 1 _Z8dilationPiS__param_1
)
{
	.reg .pred 	%p<30>;
	.reg .b32 	%r<101>;
	.reg .b64 	%rd<37>;

	ld.param.u64 	%rd2, [_Z8dilationPiS__param_0];
	ld.param.u64 	%rd3, [_Z8dilationPiS__param_1];
	cvta.to.global.u64 	%rd1, %rd3;
	mov.u32 	%r4, %ctaid.x;
	mov.u32 	%r5, %ntid.x;
	mov.u32 	%r6, %tid.x;
	mad.lo.s32 	%r1, %r4, %r5, %r6;
	mov.u32 	%r7, %ctaid.y;
	mov.u32 	%r8, %ntid.y;
	mov.u32 	%r9, %tid.y;
	mad.lo.s32 	%r2, %r7, %r8, %r9;
	add.s32 	%r10, %r2, -2;
	setp.gt.u32 	%p1, %r10, 328;
	add.s32 	%r11, %r1, -2;
	setp.gt.u32 	%p2, %r11, 1361;
	or.pred  	%p3, %p1, %p2;
	@%p3 bra 	$L__BB9_4;
	cvta.to.global.u64 	%rd4, %rd2;
	mad.lo.s32 	%r3, %r2, 1366, %r1;
	add.s32 	%r12, %r3, 2;
	mul.wide.u32 	%rd5, %r12, 4;
	add.s64 	%rd6, %rd4, %rd5;
	ld.global.u32 	%r13, [%rd6+10928];
	setp.eq.s32 	%p4, %r13, 1;
	selp.u32 	%r14, 1, 0, %p4;
	ld.global.u32 	%r15, [%rd6+10924];
	setp.eq.s32 	%p5, %r15, 1;
	selp.u32 	%r16, 1, 0, %p5;
	add.s32 	%r17, %r14, %r16;
	ld.global.u32 	%r18, [%rd6+10920];
	setp.eq.s32 	%p6, %r18, 1;
	selp.u32 	%r19, 1, 0, %p6;
	add.s32 	%r20, %r17, %r19;
	add.s32 	%r21, %r3, 2731;
	mul.wide.u32 	%rd7, %r21, 4;
	add.s64 	%rd8, %rd4, %rd7;
	ld.global.u32 	%r22, [%rd8];
	setp.eq.s32 	%p7, %r22, 1;
	selp.u32 	%r23, 1, 0, %p7;
	add.s32 	%r24, %r20, %r23;
	add.s32 	%r25, %r3, 2730;
	mul.wide.u32 	%rd9, %r25, 4;
	add.s64 	%rd10, %rd4, %rd9;
	ld.global.u32 	%r26, [%rd10];
	setp.eq.s32 	%p8, %r26, 1;
	selp.u32 	%r27, 1, 0, %p8;
	add.s32 	%r28, %r24, %r27;
	ld.global.u32 	%r29, [%rd6+5464];
	setp.eq.s32 	%p9, %r29, 1;
	selp.u32 	%r30, 1, 0, %p9;
	add.s32 	%r31, %r28, %r30;
	ld.global.u32 	%r32, [%rd6+5460];
	setp.eq.s32 	%p10, %r32, 1;
	selp.u32 	%r33, 1, 0, %p10;
	add.s32 	%r34, %r31, %r33;
	ld.global.u32 	%r35, [%rd6+5456];
	setp.eq.s32 	%p11, %r35, 1;
	selp.u32 	%r36, 1, 0, %p11;
	add.s32 	%r37, %r34, %r36;
	add.s32 	%r38, %r3, 1365;
	mul.wide.u32 	%rd11, %r38, 4;
	add.s64 	%rd12, %rd4, %rd11;
	ld.global.u32 	%r39, [%rd12];
	setp.eq.s32 	%p12, %r39, 1;
	selp.u32 	%r40, 1, 0, %p12;
	add.s32 	%r41, %r37, %r40;
	add.s32 	%r42, %r3, 1364;
	mul.wide.u32 	%rd13, %r42, 4;
	add.s64 	%rd14, %rd4, %rd13;
	ld.global.u32 	%r43, [%rd14];
	setp.eq.s32 	%p13, %r43, 1;
	selp.u32 	%r44, 1, 0, %p13;
	add.s32 	%r45, %r41, %r44;
	mul.wide.u32 	%rd15, %r3, 4;
	add.s64 	%rd16, %rd4, %rd15;
	ld.global.u32 	%r46, [%rd16+8];
	setp.eq.s32 	%p14, %r46, 1;
	selp.u32 	%r47, 1, 0, %p14;
	add.s32 	%r48, %r45, %r47;
	ld.global.u32 	%r49, [%rd16+4];
	setp.eq.s32 	%p15, %r49, 1;
	selp.u32 	%r50, 1, 0, %p15;
	add.s32 	%r51, %r48, %r50;
	ld.global.u32 	%r52, [%rd16];
	setp.eq.s32 	%p16, %r52, 1;
	selp.u32 	%r53, 1, 0, %p16;
	add.s32 	%r54, %r51, %r53;
	add.s32 	%r55, %r3, -1;
	mul.wide.u32 	%rd17, %r55, 4;
	add.s64 	%rd18, %rd4, %rd17;
	ld.global.u32 	%r56, [%rd18];
	setp.eq.s32 	%p17, %r56, 1;
	selp.u32 	%r57, 1, 0, %p17;
	add.s32 	%r58, %r54, %r57;
	add.s32 	%r59, %r3, -2;
	mul.wide.u32 	%rd19, %r59, 4;
	add.s64 	%rd20, %rd4, %rd19;
	ld.global.u32 	%r60, [%rd20];
	setp.eq.s32 	%p18, %r60, 1;
	selp.u32 	%r61, 1, 0, %p18;
	add.s32 	%r62, %r58, %r61;
	add.s32 	%r63, %r3, -1366;
	mul.wide.u32 	%rd21, %r63, 4;
	add.s64 	%rd22, %rd4, %rd21;
	ld.global.u32 	%r64, [%rd22+8];
	setp.eq.s32 	%p19, %r64, 1;
	selp.u32 	%r65, 1, 0, %p19;
	add.s32 	%r66, %r62, %r65;
	ld.global.u32 	%r67, [%rd22+4];
	setp.eq.s32 	%p20, %r67, 1;
	selp.u32 	%r68, 1, 0, %p20;
	add.s32 	%r69, %r66, %r68;
	ld.global.u32 	%r70, [%rd22];
	setp.eq.s32 	%p21, %r70, 1;
	selp.u32 	%r71, 1, 0, %p21;
	add.s32 	%r72, %r69, %r71;
	add.s32 	%r73, %r3, -1367;
	mul.wide.u32 	%rd23, %r73, 4;
	add.s64 	%rd24, %rd4, %rd23;
	ld.global.u32 	%r74, [%rd24];
	setp.eq.s32 	%p22, %r74, 1;
	selp.u32 	%r75, 1, 0, %p22;
	add.s32 	%r76, %r72, %r75;
	add.s32 	%r77, %r3, -1368;
	mul.wide.u32 	%rd25, %r77, 4;
	add.s64 	%rd26, %rd4, %rd25;
	ld.global.u32 	%r78, [%rd26];
	setp.eq.s32 	%p23, %r78, 1;
	selp.u32 	%r79, 1, 0, %p23;
	add.s32 	%r80, %r76, %r79;
	add.s32 	%r81, %r3, -2732;
	mul.wide.u32 	%rd27, %r81, 4;
	add.s64 	%rd28, %rd4, %rd27;
	ld.global.u32 	%r82, [%rd28+8];
	setp.eq.s32 	%p24, %r82, 1;
	selp.u32 	%r83, 1, 0, %p24;
	add.s32 	%r84, %r80, %r83;
	ld.global.u32 	%r85, [%rd28+4];
	setp.eq.s32 	%p25, %r85, 1;
	selp.u32 	%r86, 1, 0, %p25;
	add.s32 	%r87, %r84, %r86;
	ld.global.u32 	%r88, [%rd28];
	setp.eq.s32 	%p26, %r88, 1;
	selp.u32 	%r89, 1, 0, %p26;
	add.s32 	%r90, %r87, %r89;
	add.s32 	%r91, %r3, -2733;
	mul.wide.u32 	%rd29, %r91, 4;
	add.s64 	%rd30, %rd4, %rd29;
	ld.global.u32 	%r92, [%rd30];
	setp.eq.s32 	%p27, %r92, 1;
	selp.u32 	%r93, 1, 0, %p27;
	add.s32 	%r94, %r90, %r93;
	add.s32 	%r95, %r3, -2734;
	mul.wide.u32 	%rd31, %r95, 4;
	add.s64 	%rd32, %rd4, %rd31;
	ld.global.u32 	%r96, [%rd32];
	setp.eq.s32 	%p28, %r96, 1;
	selp.u32 	%r97, 1, 0, %p28;
	or.b32  	%r98, %r94, %r97;
	setp.eq.s32 	%p29, %r98, 0;
	@%p29 bra 	$L__BB9_3;
	add.s64 	%rd34, %rd1, %rd15;
	mov.b32 	%r99, 1;
	st.global.u32 	[%rd34], %r99;
	bra.uni 	$L__BB9_4;
$L__BB9_3:
	add.s64 	%rd36, %rd1, %rd15;
	mov.b32 	%r100, 0;
	st.global.u32 	[%rd36], %r100;
$L__BB9_4:
	ret;

}
	// .globl	_Z7erosionPiS_
.visible .entry _Z7erosionPiS_(
	.param .u64 .ptr .align 1 _Z7erosionPiS__param_0,
	.param .u64 .ptr .align 1 _Z7erosionPiS__param_1
)
{
	.reg .pred 	%p<28>;
	.reg .b32 	%r<92>;
	.reg .b64 	%rd<11>;

	ld.param.u64 	%rd4, [_Z7erosionPiS__param_0];
	ld.param.u64 	%rd5, [_Z7erosionPiS__param_1];
	cvta.to.global.u64 	%rd1, %rd5;
	mov.u32 	%r12, %ctaid.x;
	mov.u32 	%r13, %ntid.x;
	mov.u32 	%r14, %tid.x;
	mad.lo.s32 	%r1, %r12, %r13, %r14;
	mov.u32 	%r15, %ctaid.y;
	mov.u32 	%r16, %ntid.y;
	mov.u32 	%r17, %tid.y;
	mad.lo.s32 	%r2, %r15, %r16, %r17;
	add.s32 	%r18, %r2, -5;
	setp.gt.u32 	%p1, %r18, 322;
	add.s32 	%r19, %r1, -5;
	setp.gt.u32 	%p2, %r19, 1355;
	or.pred  	%p3, %p1, %p2;
	@%p3 bra 	$L__BB10_7;
	mad.lo.s32 	%r22, %r2, 1366, %r1;
	add.s32 	%r89, %r22, 6830;
	cvta.to.global.u64 	%rd2, %rd4;
	mov.b32 	%r91, 0;
	mov.b32 	%r90, 9562;
$L__BB10_2:
	add.s32 	%r7, %r89, 6830;
	mul.wide.s32 	%rd6, %r89, 4;
	add.s64 	%rd3, %rd2, %rd6;
	ld.global.u32 	%r23, [%rd3+20];
	setp.eq.s32 	%p4, %r23, 1;
	selp.u32 	%r24, 1, 0, %p4;
	add.s32 	%r25, %r91, %r24;
	ld.global.u32 	%r26, [%rd3+16];
	setp.eq.s32 	%p5, %r26, 1;
	selp.u32 	%r27, 1, 0, %p5;
	add.s32 	%r28, %r25, %r27;
	ld.global.u32 	%r29, [%rd3+12];
	setp.eq.s32 	%p6, %r29, 1;
	selp.u32 	%r30, 1, 0, %p6;
	add.s32 	%r31, %r28, %r30;
	ld.global.u32 	%r32, [%rd3+8];
	setp.eq.s32 	%p7, %r32, 1;
	selp.u32 	%r33, 1, 0, %p7;
	add.s32 	%r34, %r31, %r33;
	ld.global.u32 	%r35, [%rd3+4];
	setp.eq.s32 	%p8, %r35, 1;
	selp.u32 	%r36, 1, 0, %p8;
	add.s32 	%r37, %r34, %r36;
	ld.global.u32 	%r38, [%rd3];
	setp.eq.s32 	%p9, %r38, 1;
	selp.u32 	%r39, 1, 0, %p9;
	add.s32 	%r40, %r37, %r39;
	ld.global.u32 	%r41, [%rd3+-4];
	setp.eq.s32 	%p10, %r41, 1;
	selp.u32 	%r42, 1, 0, %p10;
	add.s32 	%r43, %r40, %r42;
	ld.global.u32 	%r44, [%rd3+-8];
	setp.eq.s32 	%p11, %r44, 1;
	selp.u32 	%r45, 1, 0, %p11;
	add.s32 	%r46, %r43, %r45;
	ld.global.u32 	%r47, [%rd3+-12];
	setp.eq.s32 	%p12, %r47, 1;
	selp.u32 	%r48, 1, 0, %p12;
	add.s32 	%r49, %r46, %r48;
	ld.global.u32 	%r50, [%rd3+-16];
	setp.eq.s32 	%p13, %r50, 1;
	selp.u32 	%r51, 1, 0, %p13;
	add.s32 	%r52, %r49, %r51;
	ld.global.u32 	%r53, [%rd3+-20];
	setp.eq.s32 	%p14, %r53, 1;
	selp.u32 	%r54, 1, 0, %p14;
	add.s32 	%r8, %r52, %r54;
	add.s32 	%r90, %r90, -2732;
	setp.eq.s32 	%p15, %r90, -6830;
	@%p15 bra 	$L__BB10_4;
	ld.global.u32 	%r55, [%rd3+-5444];
	setp.eq.s32 	%p16, %r55, 1;
	selp.u32 	%r56, 1, 0, %p16;
	add.s32 	%r57, %r8, %r56;
	ld.global.u32 	%r58, [%rd3+-5448];
	setp.eq.s32 	%p17, %r58, 1;
	selp.u32 	%r59, 1, 0, %p17;
	add.s32 	%r60, %r57, %r59;
	ld.global.u32 	%r61, [%rd3+-5452];
	setp.eq.s32 	%p18, %r61, 1;
	selp.u32 	%r62, 1, 0, %p18;
	add.s32 	%r63, %r60, %r62;
	ld.global.u32 	%r64, [%rd3+-5456];
	setp.eq.s32 	%p19, %r64, 1;
	selp.u32 	%r65, 1, 0, %p19;
	add.s32 	%r66, %r63, %r65;
	ld.global.u32 	%r67, [%rd3+-5460];
	setp.eq.s32 	%p20, %r67, 1;
	selp.u32 	%r68, 1, 0, %p20;
	add.s32 	%r69, %r66, %r68;
	ld.global.u32 	%r70, [%rd3+-5464];
	setp.eq.s32 	%p21, %r70, 1;
	selp.u32 	%r71, 1, 0, %p21;
	add.s32 	%r72, %r69, %r71;
	ld.global.u32 	%r73, [%rd3+-5468];
	setp.eq.s32 	%p22, %r73, 1;
	selp.u32 	%r74, 1, 0, %p22;
	add.s32 	%r75, %r72, %r74;
	ld.global.u32 	%r76, [%rd3+-5472];
	setp.eq.s32 	%p23, %r76, 1;
	selp.u32 	%r77, 1, 0, %p23;
	add.s32 	%r78, %r75, %r77;
	ld.global.u32 	%r79, [%rd3+-5476];
	setp.eq.s32 	%p24, %r79, 1;
	selp.u32 	%r80, 1, 0, %p24;
	add.s32 	%r81, %r78, %r80;
	ld.global.u32 	%r82, [%rd3+-5480];
	setp.eq.s32 	%p25, %r82, 1;
	selp.u32 	%r83, 1, 0, %p25;
	add.s32 	%r84, %r81, %r83;
	ld.global.u32 	%r85, [%rd3+-5484];
	setp.eq.s32 	%p26, %r85, 1;
	selp.u32 	%r86, 1, 0, %p26;
	add.s32 	%r91, %r84, %r86;
	add.s32 	%r89, %r89, -2732;
	bra.uni 	$L__BB10_2;
$L__BB10_4:
	setp.ne.s32 	%p27, %r8, 121;
	@%p27 bra 	$L__BB10_6;
	mul.wide.u32 	%rd9, %r7, 4;
	add.s64 	%rd10, %rd1, %rd9;
	mov.b32 	%r88, 1;
	st.global.u32 	[%rd10], %r88;
	bra.uni 	$L__BB10_7;
$L__BB10_6:
	mul.wide.u32 	%rd7, %r7, 4;
	add.s64 	%rd8, %rd1, %rd7;
	mov.b32 	%r87, 0;
	st.global.u32 	[%rd8], %r87;
$L__BB10_7:
	ret;

}


// ===== COMPILED SASS (sm_100) =====

	.target	sm_100

	.elftype	@"ET_EXEC"


//--------------------- .note.nv.tkinfo           --------------------------
	.section	.note.nv.tkinfo,"",@"SHT_NOTE"
	.sectionflags	@"SHF_NOTE_NV_TKINFO"
	.tkinfo
        /*0018*/ 	.word	0x00000002
        /*0030*/ 	.string	""
        /*0030*/ 	.string	"ptxas"
        /*0030*/ 	.string	"Cuda compilation tools, release 13.0, V13.0.88"
        /*0030*/ 	.string	"Build cuda_13.0.r13.0/compiler.36424714_0"
        /*0030*/ 	.string	"-arch sm_100 -m 64 "



//--------------------- .note.nv.cuinfo           --------------------------
	.section	.note.nv.cuinfo,"",@"SHT_NOTE"
	.sectionflags	@"SHF_NOTE_NV_CUINFO"
        /*0018*/ 	.short	0x0002
        /*001a*/ 	.short	0x0064
        /*001c*/ 	.short	0x0082
	.zero		2


//--------------------- .nv.info                  --------------------------
	.section	.nv.info,"",@"SHT_CUDA_INFO"
	.align	4


	//----- nvinfo : EIATTR_REGCOUNT
	.align		4
        /*0000*/ 	.byte	0x04, 0x2f
        /*0002*/ 	.short	(.L_4 - .L_3)
	.align		4
.L_3:
        /*0004*/ 	.word	index@(_Z10houghlinesPiS_S_S_S_)
        /*0008*/ 	.word	0x0000001e


	//----- nvinfo : EIATTR_FRAME_SIZE
	.align		4
.L_4:
        /*000c*/ 	.byte	0x04, 0x11
        /*000e*/ 	.short	(.L_6 - .L_5)
	.align		4
.L_5:
        /*0010*/ 	.word	index@(_Z10houghlinesPiS_S_S_S_)
        /*0014*/ 	.word	0x00000000


	//----- nvinfo : EIATTR_REGCOUNT
	.align		4
.L_6:
        /*0018*/ 	.byte	0x04, 0x2f
        /*001a*/ 	.short	(.L_8 - .L_7)
	.align		4
.L_7:
        /*001c*/ 	.word	index@(_Z7kernel2PiS_S_)
        /*0020*/ 	.word	0x0000000c


	//----- nvinfo : EIATTR_FRAME_SIZE
	.align		4
.L_8:
        /*0024*/ 	.byte	0x04, 0x11
        /*0026*/ 	.short	(.L_10 - .L_9)
	.align		4
.L_9:
        /*0028*/ 	.word	index@($__internal_3_$__cuda_sm3x_div_rn_noftz_f32_slowpath)
        /*002c*/ 	.word	0x00000000


	//----- nvinfo : EIATTR_FRAME_SIZE
	.align		4
.L_10:
        /*0030*/ 	.byte	0x04, 0x11
        /*0032*/ 	.short	(.L_12 - .L_11)
	.align		4
.L_11:
        /*0034*/ 	.word	index@(_Z7kernel2PiS_S_)
        /*0038*/ 	.word	0x00000000


	//----- nvinfo : EIATTR_REGCOUNT
	.align		4
.L_12:
        /*003c*/ 	.byte	0x04, 0x2f
        /*003e*/ 	.short	(.L_14 - .L_13)
	.align		4
.L_13:
        /*0040*/ 	.word	index@(_Z7kernel3PiS_)
        /*0044*/ 	.word	0x00000020


	//----- nvinfo : EIATTR_FRAME_SIZE
	.align		4
.L_14:
        /*0048*/ 	.byte	0x04, 0x11
        /*004a*/ 	.short	(.L_16 - .L_15)
	.align		4
.L_15:
        /*004c*/ 	.word	index@(_Z7kernel3PiS_)
        /*0050*/ 	.word	0x00000000


	//----- nvinfo : EIATTR_REGCOUNT
	.align		4
.L_16:
        /*0054*/ 	.byte	0x04, 0x2f
        /*0056*/ 	.short	(.L_18 - .L_17)
	.align		4
.L_17:
        /*0058*/ 	.word	index@(_Z19hysterisisThresholdPiS_S_)
        /*005c*/ 	.word	0x00000014


	//----- nvinfo : EIATTR_FRAME_SIZE
	.align		4
.L_18:
        /*0060*/ 	.byte	0x04, 0x11
        /*0062*/ 	.short	(.L_20 - .L_19)
	.align		4
.L_19:
        /*0064*/ 	.word	index@($_Z19hysterisisThresholdPiS_S_$_Z7TraversiiPiS_S_)
        /*0068*/ 	.word	0x00000000


	//----- nvinfo : EIATTR_FRAME_SIZE
	.align		4
.L_20:
        /*006c*/ 	.byte	0x04, 0x11
        /*006e*/ 	.short	(.L_22 - .L_21)
	.align		4
.L_21:
        /*0070*/ 	.word	index@(_Z19hysterisisThresholdPiS_S_)
        /*0074*/ 	.word	0x00000000


	//----- nvinfo : EIATTR_REGCOUNT
	.align		4
.L_22:
        /*0078*/ 	.byte	0x04, 0x2f
        /*007a*/ 	.short	(.L_24 - .L_23)
	.align		4
.L_23:
        /*007c*/ 	.word	index@(_Z10findNonMaxPiS_S_ii)
        /*0080*/ 	.word	0x0000000e


	//----- nvinfo : EIATTR_FRAME_SIZE
	.align		4
.L_24:
        /*0084*/ 	.byte	0x04, 0x11
        /*0086*/ 	.short	(.L_26 - .L_25)
	.align		4
.L_25:
        /*0088*/ 	.word	index@(_Z10findNonMaxPiS_S_ii)
        /*008c*/ 	.word	0x00000000


	//----- nvinfo : EIATTR_REGCOUNT
	.align		4
.L_26:
        /*0090*/ 	.byte	0x04, 0x2f
        /*0092*/ 	.short	(.L_28 - .L_27)
	.align		4
.L_27:
        /*0094*/ 	.word	index@(_Z11pixel_hypotPiS_S_S_)
        /*0098*/ 	.word	0x00000017


	//----- nvinfo : EIATTR_FRAME_SIZE
	.align		4
.L_28:
        /*009c*/ 	.byte	0x04, 0x11
        /*009e*/ 	.short	(.L_30 - .L_29)
	.align		4
.L_29:
        /*00a0*/ 	.word	index@($__internal_2_$__cuda_sm3x_div_rn_noftz_f32_slowpath)
        /*00a4*/ 	.word	0x00000000


	//----- nvinfo : EIATTR_FRAME_SIZE
	.align		4
.L_30:
        /*00a8*/ 	.byte	0x04, 0x11
        /*00aa*/ 	.short	(.L_32 - .L_31)
	.align		4
.L_31:
        /*00ac*/ 	.word	index@($__internal_1_$__cuda_sm20_sqrt_rn_f32_slowpath)
        /*00b0*/ 	.word	0x00000000


	//----- nvinfo : EIATTR_FRAME_SIZE
	.align		4
.L_32:
        /*00b4*/ 	.byte	0x04, 0x11
        /*00b6*/ 	.short	(.L_34 - .L_33)
	.align		4
.L_33:
        /*00b8*/ 	.word	index@($__internal_0_$__cuda_sm20_div_rn_f64_full)
        /*00bc*/ 	.word	0x00000000


	//----- nvinfo : EIATTR_FRAME_SIZE
	.align		4
.L_34:
        /*00c0*/ 	.byte	0x04, 0x11
        /*00c2*/ 	.short	(.L_36 - .L_35)
	.align		4
.L_35:
        /*00c4*/ 	.word	index@(_Z11pixel_hypotPiS_S_S_)
        /*00c8*/ 	.word	0x00000000


	//----- nvinfo : EIATTR_REGCOUNT
	.align		4
.L_36:
        /*00cc*/ 	.byte	0x04, 0x2f
        /*00ce*/ 	.short	(.L_38 - .L_37)
	.align		4
.L_37:
        /*00d0*/ 	.word	index@(_Z11convolutionPiS_Pfi)
        /*00d4*/ 	.word	0x00000020


	//----- nvinfo : EIATTR_FRAME_SIZE
	.align		4
.L_38:
        /*00d8*/ 	.byte	0x04, 0x11
        /*00da*/ 	.short	(.L_40 - .L_39)
	.align		4
.L_39:
        /*00dc*/ 	.word	index@(_Z11convolutionPiS_Pfi)
        /*00e0*/ 	.word	0x00000000


	//----- nvinfo : EIATTR_REGCOUNT
	.align		4
.L_40:
        /*00e4*/ 	.byte	0x04, 0x2f
        /*00e6*/ 	.short	(.L_42 - .L_41)
	.align		4
.L_41:
        /*00e8*/ 	.word	index@(_Z12convolution1PiS_S_i)
        /*00ec*/ 	.word	0x00000020


	//----- nvinfo : EIATTR_FRAME_SIZE
	.align		4
.L_42:
        /*00f0*/ 	.byte	0x04, 0x11
        /*00f2*/ 	.short	(.L_44 - .L_43)
	.align		4
.L_43:
        /*00f4*/ 	.word	index@(_Z12convolution1PiS_S_i)
        /*00f8*/ 	.word	0x00000000


	//----- nvinfo : EIATTR_REGCOUNT
	.align		4
.L_44:
        /*00fc*/ 	.byte	0x04, 0x2f
        /*00fe*/ 	.short	(.L_46 - .L_45)
	.align		4
.L_45:
        /*0100*/ 	.word	index@(_Z8dilationPiS_)
        /*0104*/ 	.word	0x00000020


	//----- nvinfo : EIATTR_FRAME_SIZE
	.align		4
.L_46:
        /*0108*/ 	.byte	0x04, 0x11
        /*010a*/ 	.short	(.L_48 - .L_47)
	.align		4
.L_47:
        /*010c*/ 	.word	index@(_Z8dilationPiS_)
        /*0110*/ 	.word	0x00000000


	//----- nvinfo : EIATTR_REGCOUNT
	.align		4
.L_48:
        /*0114*/ 	.byte	0x04, 0x2f
        /*0116*/ 	.short	(.L_50 - .L_49)
	.align		4
.L_49:
        /*0118*/ 	.word	index@(_Z7erosionPiS_)
        /*011c*/ 	.word	0x0000001d


	//----- nvinfo : EIATTR_FRAME_SIZE
	.align		4
.L_50:
        /*0120*/ 	.byte	0x04, 0x11
        /*0122*/ 	.short	(.L_52 - .L_51)
	.align		4
.L_51:
        /*0124*/ 	.word	index@(_Z7erosionPiS_)
        /*0128*/ 	.word	0x00000000


	//----- nvinfo : EIATTR_MIN_STACK_SIZE
	.align		4
.L_52:
        /*012c*/ 	.byte	0x04, 0x12
        /*012e*/ 	.short	(.L_54 - .L_53)
	.align		4
.L_53:
        /*0130*/ 	.word	index@(_Z7erosionPiS_)
        /*0134*/ 	.word	0x00000000


	//----- nvinfo : EIATTR_MIN_STACK_SIZE
	.align		4
.L_54:
        /*0138*/ 	.byte	0x04, 0x12
        /*013a*/ 	.short	(.L_56 - .L_55)
	.align		4
.L_55:
        /*013c*/ 	.word	index@(_Z8dilationPiS_)
        /*0140*/ 	.word	0x00000000


	//----- nvinfo : EIATTR_MIN_STACK_SIZE
	.align		4
.L_56:
        /*0144*/ 	.byte	0x04, 0x12
        /*0146*/ 	.short	(.L_58 - .L_57)
	.align		4
.L_57:
        /*0148*/ 	.word	index@(_Z12convolution1PiS_S_i)
        /*014c*/ 	.word	0x00000000


	//----- nvinfo : EIATTR_MIN_STACK_SIZE
	.align		4
.L_58:
        /*0150*/ 	.byte	0x04, 0x12
        /*0152*/ 	.short	(.L_60 - .L_59)
	.align		4
.L_59:
        /*0154*/ 	.word	index@(_Z11convolutionPiS_Pfi)
        /*0158*/ 	.word	0x00000000


	//----- nvinfo : EIATTR_MIN_STACK_SIZE
	.align		4
.L_60:
        /*015c*/ 	.byte	0x04, 0x12
        /*015e*/ 	.short	(.L_62 - .L_61)
	.align		4
.L_61:
        /*0160*/ 	.word	index@(_Z11pixel_hypotPiS_S_S_)
        /*0164*/ 	.word	0x00000000


	//----- nvinfo : EIATTR_MIN_STACK_SIZE
	.align		4
.L_62:
        /*0168*/ 	.byte	0x04, 0x12
        /*016a*/ 	.short	(.L_64 - .L_63)
	.align		4
.L_63:
        /*016c*/ 	.word	index@(_Z10findNonMaxPiS_S_ii)
        /*0170*/ 	.word	0x00000000


	//----- nvinfo : EIATTR_MIN_STACK_SIZE
	.align		4
.L_64:
        /*0174*/ 	.byte	0x04, 0x12
        /*0176*/ 	.short	(.L_66 - .L_65)
	.align		4
.L_65:
        /*0178*/ 	.word	index@(_Z19hysterisisThresholdPiS_S_)
        /*017c*/ 	.word	0x00000000


	//----- nvinfo : EIATTR_MIN_STACK_SIZE
	.align		4
.L_66:
        /*0180*/ 	.byte	0x04, 0x12
        /*0182*/ 	.short	(.L_68 - .L_67)
	.align		4
.L_67:
        /*0184*/ 	.word	index@(_Z7kernel3PiS_)
        /*0188*/ 	.word	0x00000000


	//----- nvinfo : EIATTR_MIN_STACK_SIZE
	.align		4
.L_68:
        /*018c*/ 	.byte	0x04, 0x12
        /*018e*/ 	.short	(.L_70 - .L_69)
	.align		4
.L_69:
        /*0190*/ 	.word	index@(_Z7kernel2PiS_S_)
        /*0194*/ 	.word	0x00000000


	//----- nvinfo : EIATTR_MIN_STACK_SIZE
	.align		4
.L_70:
        /*0198*/ 	.byte	0x04, 0x12
        /*019a*/ 	.short	(.L_72 - .L_71)
	.align		4
.L_71:
        /*019c*/ 	.word	index@(_Z10houghlinesPiS_S_S_S_)
        /*01a0*/ 	.word	0x00000000
.L_72:


//--------------------- .nv.compat                --------------------------
	.section	.nv.compat,"",@"SHT_CUDA_COMPAT_INFO"
	.align	4
        /*0000*/ 	.byte	0x02, 0x09, 0x00, 0x00, 0x02, 0x02, 0x01, 0x00, 0x02, 0x05, 0x05, 0x00, 0x03, 0x07, 0x01, 0x01
        /*0010*/ 	.byte	0x02, 0x03, 0x00, 0x00, 0x02, 0x06, 0x01, 0x00, 0x04, 0x0b, 0x08, 0x00, 0x01, 0x00, 0x00, 0x00
        /*0020*/ 	.byte	0x00, 0x00, 0x00, 0x00


//--------------------- .nv.info._Z7erosionPiS_   --------------------------
	.section	.nv.info._Z7erosionPiS_,"",@"SHT_CUDA_INFO"
	.sectionflags	@""
	.align	4


	//----- nvinfo : EIATTR_CUDA_API_VERSION
	.align		4
        /*0000*/ 	.byte	0x04, 0x37
        /*0002*/ 	.short	(.L_74 - .L_73)
.L_73:
        /*0004*/ 	.word	0x00000082


	//----- nvinfo : EIATTR_KPARAM_INFO
	.align		4
.L_74:
        /*0008*/ 	.byte	0x04, 0x17
        /*000a*/ 	.short	(.L_76 - .L_75)
.L_75:
        /*000c*/ 	.word	0x00000000
        /*0010*/ 	.short	0x0001
        /*0012*/ 	.short	0x0008
        /*0014*/ 	.byte	0x00, 0xf5, 0x21, 0x00


	//----- nvinfo : EIATTR_KPARAM_INFO
	.align		4
.L_76:
        /*0018*/ 	.byte	0x04, 0x17
        /*001a*/ 	.short	(.L_78 - .L_77)
.L_77:
        /*001c*/ 	.word	0x00000000
        /*0020*/ 	.short	0x0000
        /*0022*/ 	.short	0x0000
        /*0024*/ 	.byte	0x00, 0xf5, 0x21, 0x00


	//----- nvinfo : EIATTR_SPARSE_MMA_MASK
	.align		4
.L_78:
        /*0028*/ 	.byte	0x03, 0x50
        /*002a*/ 	.short	0x0000


	//----- nvinfo : EIATTR_MAXREG_COUNT
	.align		4
        /*002c*/ 	.byte	0x03, 0x1b
        /*002e*/ 	.short	0x00ff


	//----- nvinfo : EIATTR_MERCURY_ISA_VERSION
	.align		4
        /*0030*/ 	.byte	0x03, 0x5f
        /*0032*/ 	.short	0x0101


	//----- nvinfo : EIATTR_VRC_CTA_INIT_COUNT
	.align		4
        /*0034*/ 	.byte	0x02, 0x4a
	.zero		1
	.zero		1


	//----- nvinfo : EIATTR_EXIT_INSTR_OFFSETS
	.align		4
        /*0038*/ 	.byte	0x04, 0x1c
        /*003a*/ 	.short	(.L_80 - .L_79)


	//   ....[0]....
.L_79:
        /*003c*/ 	.word	0x000000d0


	//   ....[1]....
        /*0040*/ 	.word	0x00000a40


	//   ....[2]....
        /*0044*/ 	.word	0x00000a80


	//----- nvinfo : EIATTR_CBANK_PARAM_SIZE
	.align		4
.L_80:
        /*0048*/ 	.byte	0x03, 0x19
        /*004a*/ 	.short	0x0010


	//----- nvinfo : EIATTR_PARAM_CBANK
	.align		4
        /*004c*/ 	.byte	0x04, 0x0a
        /*004e*/ 	.short	(.L_82 - .L_81)
	.align		4
.L_81:
        /*0050*/ 	.word	index@(.nv.constant0._Z7erosionPiS_)
        /*0054*/ 	.short	0x0380
        /*0056*/ 	.short	0x0010


	//----- nvinfo : EIATTR_SW_WAR
	.align		4
.L_82:
        /*0058*/ 	.byte	0x04, 0x36
        /*005a*/ 	.short	(.L_84 - .L_83)
.L_83:
        /*005c*/ 	.word	0x00000008
.L_84:


//--------------------- .nv.info._Z8dilationPiS_  --------------------------
	.section	.nv.info._Z8dilationPiS_,"",@"SHT_CUDA_INFO"
	.sectionflags	@""
	.align	4


	//----- nvinfo : EIATTR_CUDA_API_VERSION
	.align		4
        /*0000*/ 	.byte	0x04, 0x37
        /*0002*/ 	.short	(.L_86 - .L_85)
.L_85:
        /*0004*/ 	.word	0x00000082


	//----- nvinfo : EIATTR_KPARAM_INFO
	.align		4
.L_86:
        /*0008*/ 	.byte	0x04, 0x17
        /*000a*/ 	.short	(.L_88 - .L_87)
.L_87:
        /*000c*/ 	.word	0x00000000
        /*0010*/ 	.short	0x0001
        /*0012*/ 	.short	0x0008
        /*0014*/ 	.byte	0x00, 0xf5, 0x21, 0x00


	//----- nvinfo : EIATTR_KPARAM_INFO
	.align		4
.L_88:
        /*0018*/ 	.byte	0x04, 0x17
        /*001a*/ 	.short	(.L_90 - .L_89)
.L_89:
        /*001c*/ 	.word	0x00000000
        /*0020*/ 	.short	0x0000
        /*0022*/ 	.short	0x0000
        /*0024*/ 	.byte	0x00, 0xf5, 0x21, 0x00


	//----- nvinfo : EIATTR_SPARSE_MMA_MASK
	.align		4
.L_90:
        /*0028*/ 	.byte	0x03, 0x50
        /*002a*/ 	.short	0x0000


	//----- nvinfo : EIATTR_MAXREG_COUNT
	.align		4
        /*002c*/ 	.byte	0x03, 0x1b
        /*002e*/ 	.short	0x00ff


	//----- nvinfo : EIATTR_MERCURY_ISA_VERSION
	.align		4
        /*0030*/ 	.byte	0x03, 0x5f
        /*0032*/ 	.short	0x0101


	//----- nvinfo : EIATTR_VRC_CTA_INIT_COUNT
	.align		4
        /*0034*/ 	.byte	0x02, 0x4a
	.zero		1
	.zero		1


	//----- nvinfo : EIATTR_EXIT_INSTR_OFFSETS
	.align		4
        /*0038*/ 	.byte	0x04, 0x1c
        /*003a*/ 	.short	(.L_92 - .L_91)


	//   ....[0]....
.L_91:
        /*003c*/ 	.word	0x000000d0


	//   ....[1]....
        /*0040*/ 	.word	0x00000940


	//   ....[2]....
        /*0044*/ 	.word	0x00000980


	//----- nvinfo : EIATTR_CBANK_PARAM_SIZE
	.align		4
.L_92:
        /*0048*/ 	.byte	0x03, 0x19
        /*004a*/ 	.short	0x0010


	//----- nvinfo : EIATTR_PARAM_CBANK
	.align		4
        /*004c*/ 	.byte	0x04, 0x0a
        /*004e*/ 	.short	(.L_94 - .L_93)
	.align		4
.L_93:
        /*0050*/ 	.word	index@(.nv.constant0._Z8dilationPiS_)
        /*0054*/ 	.short	0x0380
        /*0056*/ 	.short	0x0010


	//----- nvinfo : EIATTR_SW_WAR
	.align		4
.L_94:
        /*0058*/ 	.byte	0x04, 0x36
        /*005a*/ 	.short	(.L_96 - .L_95)
.L_95:
        /*005c*/ 	.word	0x00000008
.L_96:


//--------------------- .nv.info._Z12convolution1PiS_S_i --------------------------
	.section	.nv.info._Z12convolution1PiS_S_i,"",@"SHT_CUDA_INFO"
	.sectionflags	@""
	.align	4


	//----- nvinfo : EIATTR_CUDA_API_VERSION
	.align		4
        /*0000*/ 	.byte	0x04, 0x37
        /*0002*/ 	.short	(.L_98 - .L_97)
.L_97:
        /*0004*/ 	.word	0x00000082


	//----- nvinfo : EIATTR_KPARAM_INFO
	.align		4
.L_98:
        /*0008*/ 	.byte	0x04, 0x17
        /*000a*/ 	.short	(.L_100 - .L_99)
.L_99:
        /*000c*/ 	.word	0x00000000
        /*0010*/ 	.short	0x0003
        /*0012*/ 	.short	0x0018
        /*0014*/ 	.byte	0x00, 0xf0, 0x11, 0x00


	//----- nvinfo : EIATTR_KPARAM_INFO
	.align		4
.L_100:
        /*0018*/ 	.byte	0x04, 0x17
        /*001a*/ 	.short	(.L_102 - .L_101)
.L_101:
        /*001c*/ 	.word	0x00000000
        /*0020*/ 	.short	0x0002
        /*0022*/ 	.short	0x0010
        /*0024*/ 	.byte	0x00, 0xf5, 0x21, 0x00


	//----- nvinfo : EIATTR_KPARAM_INFO
	.align		4
.L_102:
        /*0028*/ 	.byte	0x04, 0x17
        /*002a*/ 	.short	(.L_104 - .L_103)
.L_103:
        /*002c*/ 	.word	0x00000000
        /*0030*/ 	.short	0x0001
        /*0032*/ 	.short	0x0008
        /*0034*/ 	.byte	0x00, 0xf5, 0x21, 0x00


	//----- nvinfo : EIATTR_KPARAM_INFO
	.align		4
.L_104:
        /*0038*/ 	.byte	0x04, 0x17
        /*003a*/ 	.short	(.L_106 - .L_105)
.L_105:
        /*003c*/ 	.word	0x00000000
        /*0040*/ 	.short	0x0000
        /*0042*/ 	.short	0x0000
        /*0044*/ 	.byte	0x00, 0xf5, 0x21, 0x00


	//----- nvinfo : EIATTR_SPARSE_MMA_MASK
	.align		4
.L_106:
        /*0048*/ 	.byte	0x03, 0x50
        /*004a*/ 	.short	0x0000


	//----- nvinfo : EIATTR_MAXREG_COUNT
	.align		4
        /*004c*/ 	.byte	0x03, 0x1b
        /*004e*/ 	.short	0x00ff


	//----- nvinfo : EIATTR_MERCURY_ISA_VERSION
	.align		4
        /*0050*/ 	.byte	0x03, 0x5f
        /*0052*/ 	.short	0x0101


	//----- nvinfo : EIATTR_VRC_CTA_INIT_COUNT
	.align		4
        /*0054*/ 	.byte	0x02, 0x4a
	.zero		1
	.zero		1


	//----- nvinfo : EIATTR_EXIT_INSTR_OFFSETS
	.align		4
        /*0058*/ 	.byte	0x04, 0x1c
        /*005a*/ 	.short	(.L_108 - .L_107)


	//   ....[0]....
.L_107:
        /*005c*/ 	.word	0x000000d0


	//   ....[1]....
        /*0060*/ 	.word	0x00000120


	//   ....[2]....
        /*0064*/ 	.word	0x00000ad0


	//----- nvinfo : EIATTR_CBANK_PARAM_SIZE
	.align		4
.L_108:
        /*0068*/ 	.byte	0x03, 0x19
        /*006a*/ 	.short	0x001c


	//----- nvinfo : EIATTR_PARAM_CBANK
	.align		4
        /*006c*/ 	.byte	0x04, 0x0a
        /*006e*/ 	.short	(.L_110 - .L_109)
	.align		4
.L_109:
        /*0070*/ 	.word	index@(.nv.constant0._Z12convolution1PiS_S_i)
        /*0074*/ 	.short	0x0380
        /*0076*/ 	.short	0x001c


	//----- nvinfo : EIATTR_SW_WAR
	.align		4
.L_110:
        /*0078*/ 	.byte	0x04, 0x36
        /*007a*/ 	.short	(.L_112 - .L_111)
.L_111:
        /*007c*/ 	.word	0x00000008
.L_112:


//--------------------- .nv.info._Z11convolutionPiS_Pfi --------------------------
	.section	.nv.info._Z11convolutionPiS_Pfi,"",@"SHT_CUDA_INFO"
	.sectionflags	@""
	.align	4


	//----- nvinfo : EIATTR_CUDA_API_VERSION
	.align		4
        /*0000*/ 	.byte	0x04, 0x37
        /*0002*/ 	.short	(.L_114 - .L_113)
.L_113:
        /*0004*/ 	.word	0x00000082


	//----- nvinfo : EIATTR_KPARAM_INFO
	.align		4
.L_114:
        /*0008*/ 	.byte	0x04, 0x17
        /*000a*/ 	.short	(.L_116 - .L_115)
.L_115:
        /*000c*/ 	.word	0x00000000
        /*0010*/ 	.short	0x0003
        /*0012*/ 	.short	0x0018
        /*0014*/ 	.byte	0x00, 0xf0, 0x11, 0x00


	//----- nvinfo : EIATTR_KPARAM_INFO
	.align		4
.L_116:
        /*0018*/ 	.byte	0x04, 0x17
        /*001a*/ 	.short	(.L_118 - .L_117)
.L_117:
        /*001c*/ 	.word	0x00000000
        /*0020*/ 	.short	0x0002
        /*0022*/ 	.short	0x0010
        /*0024*/ 	.byte	0x00, 0xf5, 0x21, 0x00


	//----- nvinfo : EIATTR_KPARAM_INFO
	.align		4
.L_118:
        /*0028*/ 	.byte	0x04, 0x17
        /*002a*/ 	.short	(.L_120 - .L_119)
.L_119:
        /*002c*/ 	.word	0x00000000
        /*0030*/ 	.short	0x0001
        /*0032*/ 	.short	0x0008
        /*0034*/ 	.byte	0x00, 0xf5, 0x21, 0x00


	//----- nvinfo : EIATTR_KPARAM_INFO
	.align		4
.L_120:
        /*0038*/ 	.byte	0x04, 0x17
        /*003a*/ 	.short	(.L_122 - .L_121)
.L_121:
        /*003c*/ 	.word	0x00000000
        /*0040*/ 	.short	0x0000
        /*0042*/ 	.short	0x0000
        /*0044*/ 	.byte	0x00, 0xf5, 0x21, 0x00


	//----- nvinfo : EIATTR_SPARSE_MMA_MASK
	.align		4
.L_122:
        /*0048*/ 	.byte	0x03, 0x50
        /*004a*/ 	.short	0x0000


	//----- nvinfo : EIATTR_MAXREG_COUNT
	.align		4
        /*004c*/ 	.byte	0x03, 0x1b
        /*004e*/ 	.short	0x00ff


	//----- nvinfo : EIATTR_MERCURY_ISA_VERSION
	.align		4
        /*0050*/ 	.byte	0x03, 0x5f
        /*0052*/ 	.short	0x0101


	//----- nvinfo : EIATTR_VRC_CTA_INIT_COUNT
	.align		4
        /*0054*/ 	.byte	0x02, 0x4a
	.zero		1
	.zero		1


	//----- nvinfo : EIATTR_EXIT_INSTR_OFFSETS
	.align		4
        /*0058*/ 	.byte	0x04, 0x1c
        /*005a*/ 	.short	(.L_124 - .L_123)


	//   ....[0]....
.L_123:
        /*005c*/ 	.word	0x000000d0


	//   ....[1]....
        /*0060*/ 	.word	0x00000120


	//   ....[2]....
        /*0064*/ 	.word	0x000009e0


	//----- nvinfo : EIATTR_CBANK_PARAM_SIZE
	.align		4
.L_124:
        /*0068*/ 	.byte	0x03, 0x19
        /*006a*/ 	.short	0x001c


	//----- nvinfo : EIATTR_PARAM_CBANK
	.align		4
        /*006c*/ 	.byte	0x04, 0x0a
        /*006e*/ 	.short	(.L_126 - .L_125)
	.align		4
.L_125:
        /*0070*/ 	.word	index@(.nv.constant0._Z11convolutionPiS_Pfi)
        /*0074*/ 	.short	0x0380
        /*0076*/ 	.short	0x001c


	//----- nvinfo : EIATTR_SW_WAR
	.align		4
.L_126:
        /*0078*/ 	.byte	0x04, 0x36
        /*007a*/ 	.short	(.L_128 - .L_127)
.L_127:
        /*007c*/ 	.word	0x00000008
.L_128:


//--------------------- .nv.info._Z11pixel_hypotPiS_S_S_ --------------------------
	.section	.nv.info._Z11pixel_hypotPiS_S_S_,"",@"SHT_CUDA_INFO"
	.sectionflags	@""
	.align	4


	//----- nvinfo : EIATTR_CUDA_API_VERSION
	.align		4
        /*0000*/ 	.byte	0x04, 0x37
        /*0002*/ 	.short	(.L_130 - .L_129)
.L_129:
        /*0004*/ 	.word	0x00000082


	//----- nvinfo : EIATTR_KPARAM_INFO
	.align		4
.L_130:
        /*0008*/ 	.byte	0x04, 0x17
        /*000a*/ 	.short	(.L_132 - .L_131)
.L_131:
        /*000c*/ 	.word	0x00000000
        /*0010*/ 	.short	0x0003
        /*0012*/ 	.short	0x0018
        /*0014*/ 	.byte	0x00, 0xf5, 0x21, 0x00


	//----- nvinfo : EIATTR_KPARAM_INFO
	.align		4
.L_132:
        /*0018*/ 	.byte	0x04, 0x17
        /*001a*/ 	.short	(.L_134 - .L_133)
.L_133:
        /*001c*/ 	.word	0x00000000
        /*0020*/ 	.short	0x0002
        /*0022*/ 	.short	0x0010
        /*0024*/ 	.byte	0x00, 0xf5, 0x21, 0x00


	//----- nvinfo : EIATTR_KPARAM_INFO
	.align		4
.L_134:
        /*0028*/ 	.byte	0x04, 0x17
        /*002a*/ 	.short	(.L_136 - .L_135)
.L_135:
        /*002c*/ 	.word	0x00000000
        /*0030*/ 	.short	0x0001
        /*0032*/ 	.short	0x0008
        /*0034*/ 	.byte	0x00, 0xf5, 0x21, 0x00


	//----- nvinfo : EIATTR_KPARAM_INFO
	.align		4
.L_136:
        /*0038*/ 	.byte	0x04, 0x17
        /*003a*/ 	.short	(.L_138 - .L_137)
.L_137:
        /*003c*/ 	.word	0x00000000
        /*0040*/ 	.short	0x0000
        /*0042*/ 	.short	0x0000
        /*0044*/ 	.byte	0x00, 0xf5, 0x21, 0x00


	//----- nvinfo : EIATTR_SPARSE_MMA_MASK
	.align		4
.L_138:
        /*0048*/ 	.byte	0x03, 0x50
        /*004a*/ 	.short	0x0000


	//----- nvinfo : EIATTR_MAXREG_COUNT
	.align		4
        /*004c*/ 	.byte	0x03, 0x1b
        /*004e*/ 	.short	0x00ff


	//----- nvinfo : EIATTR_MERCURY_ISA_VERSION
	.align		4
        /*0050*/ 	.byte	0x03, 0x5f
        /*0052*/ 	.short	0x0101


	//----- nvinfo : EIATTR_VRC_CTA_INIT_COUNT
	.align		4
        /*0054*/ 	.byte	0x02, 0x4a
	.zero		1
	.zero		1


	//----- nvinfo : EIATTR_EXIT_INSTR_OFFSETS
	.align		4
        /*0058*/ 	.byte	0x04, 0x1c
        /*005a*/ 	.short	(.L_140 - .L_139)


	//   ....[0]....
.L_139:
        /*005c*/ 	.word	0x000000d0


	//   ....[1]....
        /*0060*/ 	.word	0x00000770


	//   ....[2]....
        /*0064*/ 	.word	0x00000790


	//   ....[3]....
        /*0068*/ 	.word	0x000007e0


	//----- nvinfo : EIATTR_CRS_STACK_SIZE
	.align		4
.L_140:
        /*006c*/ 	.byte	0x04, 0x1e
        /*006e*/ 	.short	(.L_142 - .L_141)
.L_141:
        /*0070*/ 	.word	0x00000000


	//----- nvinfo : EIATTR_CBANK_PARAM_SIZE
	.align		4
.L_142:
        /*0074*/ 	.byte	0x03, 0x19
        /*0076*/ 	.short	0x0020


	//----- nvinfo : EIATTR_PARAM_CBANK
	.align		4
        /*0078*/ 	.byte	0x04, 0x0a
        /*007a*/ 	.short	(.L_144 - .L_143)
	.align		4
.L_143:
        /*007c*/ 	.word	index@(.nv.constant0._Z11pixel_hypotPiS_S_S_)
        /*0080*/ 	.short	0x0380
        /*0082*/ 	.short	0x0020


	//----- nvinfo : EIATTR_SW_WAR
	.align		4
.L_144:
        /*0084*/ 	.byte	0x04, 0x36
        /*0086*/ 	.short	(.L_146 - .L_145)
.L_145:
        /*0088*/ 	.word	0x00000008
.L_146:


//--------------------- .nv.info._Z10findNonMaxPiS_S_ii --------------------------
	.section	.nv.info._Z10findNonMaxPiS_S_ii,"",@"SHT_CUDA_INFO"
	.sectionflags	@""
	.align	4


	//----- nvinfo : EIATTR_CUDA_API_VERSION
	.align		4
        /*0000*/ 	.byte	0x04, 0x37
        /*0002*/ 	.short	(.L_148 - .L_147)
.L_147:
        /*0004*/ 	.word	0x00000082


	//----- nvinfo : EIATTR_KPARAM_INFO
	.align		4
.L_148:
        /*0008*/ 	.byte	0x04, 0x17
        /*000a*/ 	.short	(.L_150 - .L_149)
.L_149:
        /*000c*/ 	.word	0x00000000
        /*0010*/ 	.short	0x0004
        /*0012*/ 	.short	0x001c
        /*0014*/ 	.byte	0x00, 0xf0, 0x11, 0x00


	//----- nvinfo : EIATTR_KPARAM_INFO
	.align		4
.L_150:
        /*0018*/ 	.byte	0x04, 0x17
        /*001a*/ 	.short	(.L_152 - .L_151)
.L_151:
        /*001c*/ 	.word	0x00000000
        /*0020*/ 	.short	0x0003
        /*0022*/ 	.short	0x0018
        /*0024*/ 	.byte	0x00, 0xf0, 0x11, 0x00


	//----- nvinfo : EIATTR_KPARAM_INFO
	.align		4
.L_152:
        /*0028*/ 	.byte	0x04, 0x17
        /*002a*/ 	.short	(.L_154 - .L_153)
.L_153:
        /*002c*/ 	.word	0x00000000
        /*0030*/ 	.short	0x0002
        /*0032*/ 	.short	0x0010
        /*0034*/ 	.byte	0x00, 0xf5, 0x21, 0x00


	//----- nvinfo : EIATTR_KPARAM_INFO
	.align		4
.L_154:
        /*0038*/ 	.byte	0x04, 0x17
        /*003a*/ 	.short	(.L_156 - .L_155)
.L_155:
        /*003c*/ 	.word	0x00000000
        /*0040*/ 	.short	0x0001
        /*0042*/ 	.short	0x0008
        /*0044*/ 	.byte	0x00, 0xf5, 0x21, 0x00


	//----- nvinfo : EIATTR_KPARAM_INFO
	.align		4
.L_156:
        /*0048*/ 	.byte	0x04, 0x17
        /*004a*/ 	.short	(.L_158 - .L_157)
.L_157:
        /*004c*/ 	.word	0x00000000
        /*0050*/ 	.short	0x0000
        /*0052*/ 	.short	0x0000
        /*0054*/ 	.byte	0x00, 0xf5, 0x21, 0x00


	//----- nvinfo : EIATTR_SPARSE_MMA_MASK
	.align		4
.L_158:
        /*0058*/ 	.byte	0x03, 0x50
        /*005a*/ 	.short	0x0000


	//----- nvinfo : EIATTR_MAXREG_COUNT
	.align		4
        /*005c*/ 	.byte	0x03, 0x1b
        /*005e*/ 	.short	0x00ff


	//----- nvinfo : EIATTR_MERCURY_ISA_VERSION
	.align		4
        /*0060*/ 	.byte	0x03, 0x5f
        /*0062*/ 	.short	0x0101


	//----- nvinfo : EIATTR_VRC_CTA_INIT_COUNT
	.align		4
        /*0064*/ 	.byte	0x02, 0x4a
	.zero		1
	.zero		1


	//----- nvinfo : EIATTR_EXIT_INSTR_OFFSETS
	.align		4
        /*0068*/ 	.byte	0x04, 0x1c
        /*006a*/ 	.short	(.L_160 - .L_159)


	//   ....[0]....
.L_159:
        /*006c*/ 	.word	0x000000d0


	//   ....[1]....
        /*0070*/ 	.word	0x000005c0


	//   ....[2]....
        /*0074*/ 	.word	0x00000640


	//   ....[3]....
        /*0078*/ 	.word	0x00000660


	//   ....[4]....
        /*007c*/ 	.word	0x000006a0


	//----- nvinfo : EIATTR_CRS_STACK_SIZE
	.align		4
.L_160:
        /*0080*/ 	.byte	0x04, 0x1e
        /*0082*/ 	.short	(.L_162 - .L_161)
.L_161:
        /*0084*/ 	.word	0x00000000


	//----- nvinfo : EIATTR_CBANK_PARAM_SIZE
	.align		4
.L_162:
        /*0088*/ 	.byte	0x03, 0x19
        /*008a*/ 	.short	0x0020


	//----- nvinfo : EIATTR_PARAM_CBANK
	.align		4
        /*008c*/ 	.byte	0x04, 0x0a
        /*008e*/ 	.short	(.L_164 - .L_163)
	.align		4
.L_163:
        /*0090*/ 	.word	index@(.nv.constant0._Z10findNonMaxPiS_S_ii)
        /*0094*/ 	.short	0x0380
        /*0096*/ 	.short	0x0020


	//----- nvinfo : EIATTR_SW_WAR
	.align		4
.L_164:
        /*0098*/ 	.byte	0x04, 0x36
        /*009a*/ 	.short	(.L_166 - .L_165)
.L_165:
        /*009c*/ 	.word	0x00000008
.L_166:


//--------------------- .nv.info._Z19hysterisisThresholdPiS_S_ --------------------------
	.section	.nv.info._Z19hysterisisThresholdPiS_S_,"",@"SHT_CUDA_INFO"
	.sectionflags	@""
	.align	4


	//----- nvinfo : EIATTR_CUDA_API_VERSION
	.align		4
        /*0000*/ 	.byte	0x04, 0x37
        /*0002*/ 	.short	(.L_168 - .L_167)
.L_167:
        /*0004*/ 	.word	0x00000082


	//----- nvinfo : EIATTR_KPARAM_INFO
	.align		4
.L_168:
        /*0008*/ 	.byte	0x04, 0x17
        /*000a*/ 	.short	(.L_170 - .L_169)
.L_169:
        /*000c*/ 	.word	0x00000000
        /*0010*/ 	.short	0x0002
        /*0012*/ 	.short	0x0010
        /*0014*/ 	.byte	0x00, 0xf5, 0x21, 0x00


	//----- nvinfo : EIATTR_KPARAM_INFO
	.align		4
.L_170:
        /*0018*/ 	.byte	0x04, 0x17
        /*001a*/ 	.short	(.L_172 - .L_171)
.L_171:
        /*001c*/ 	.word	0x00000000
        /*0020*/ 	.short	0x0001
        /*0022*/ 	.short	0x0008
        /*0024*/ 	.byte	0x00, 0xf5, 0x21, 0x00


	//----- nvinfo : EIATTR_KPARAM_INFO
	.align		4
.L_172:
        /*0028*/ 	.byte	0x04, 0x17
        /*002a*/ 	.short	(.L_174 - .L_173)
.L_173:
        /*002c*/ 	.word	0x00000000
        /*0030*/ 	.short	0x0000
        /*0032*/ 	.short	0x0000
        /*0034*/ 	.byte	0x00, 0xf5, 0x21, 0x00


	//----- nvinfo : EIATTR_SPARSE_MMA_MASK
	.align		4
.L_174:
        /*0038*/ 	.byte	0x03, 0x50
        /*003a*/ 	.short	0x0000


	//----- nvinfo : EIATTR_MAXREG_COUNT
	.align		4
        /*003c*/ 	.byte	0x03, 0x1b
        /*003e*/ 	.short	0x00ff


	//----- nvinfo : EIATTR_MERCURY_ISA_VERSION
	.align		4
        /*0040*/ 	.byte	0x03, 0x5f
        /*0042*/ 	.short	0x0101


	//----- nvinfo : EIATTR_VRC_CTA_INIT_COUNT
	.align		4
        /*0044*/ 	.byte	0x02, 0x4a
	.zero		1
	.zero		1


	//----- nvinfo : EIATTR_EXIT_INSTR_OFFSETS
	.align		4
        /*0048*/ 	.byte	0x04, 0x1c
        /*004a*/ 	.short	(.L_176 - .L_175)


	//   ....[0]....
.L_175:
        /*004c*/ 	.word	0x000000f0


	//   ....[1]....
        /*0050*/ 	.word	0x000001c0


	//----- nvinfo : EIATTR_CRS_STACK_SIZE
	.align		4
.L_176:
        /*0054*/ 	.byte	0x04, 0x1e
        /*0056*/ 	.short	(.L_178 - .L_177)
.L_177:
        /*0058*/ 	.word	0x00000000


	//----- nvinfo : EIATTR_CBANK_PARAM_SIZE
	.align		4
.L_178:
        /*005c*/ 	.byte	0x03, 0x19
        /*005e*/ 	.short	0x0018


	//----- nvinfo : EIATTR_PARAM_CBANK
	.align		4
        /*0060*/ 	.byte	0x04, 0x0a
        /*0062*/ 	.short	(.L_180 - .L_179)
	.align		4
.L_179:
        /*0064*/ 	.word	index@(.nv.constant0._Z19hysterisisThresholdPiS_S_)
        /*0068*/ 	.short	0x0380
        /*006a*/ 	.short	0x0018


	//----- nvinfo : EIATTR_SW_WAR
	.align		4
.L_180:
        /*006c*/ 	.byte	0x04, 0x36
        /*006e*/ 	.short	(.L_182 - .L_181)
.L_181:
        /*0070*/ 	.word	0x00000008
.L_182:


//--------------------- .nv.info._Z7kernel3PiS_   --------------------------
	.section	.nv.info._Z7kernel3PiS_,"",@"SHT_CUDA_INFO"
	.sectionflags	@""
	.align	4


	//----- nvinfo : EIATTR_CUDA_API_VERSION
	.align		4
        /*0000*/ 	.byte	0x04, 0x37
        /*0002*/ 	.short	(.L_184 - .L_183)
.L_183:
        /*0004*/ 	.word	0x00000082


	//----- nvinfo : EIATTR_KPARAM_INFO
	.align		4
.L_184:
        /*0008*/ 	.byte	0x04, 0x17
        /*000a*/ 	.short	(.L_186 - .L_185)
.L_185:
        /*000c*/ 	.word	0x00000000
        /*0010*/ 	.short	0x0001
        /*0012*/ 	.short	0x0008
        /*0014*/ 	.byte	0x00, 0xf5, 0x21, 0x00


	//----- nvinfo : EIATTR_KPARAM_INFO
	.align		4
.L_186:
        /*0018*/ 	.byte	0x04, 0x17
        /*001a*/ 	.short	(.L_188 - .L_187)
.L_187:
        /*001c*/ 	.word	0x00000000
        /*0020*/ 	.short	0x0000
        /*0022*/ 	.short	0x0000
        /*0024*/ 	.byte	0x00, 0xf5, 0x21, 0x00


	//----- nvinfo : EIATTR_SPARSE_MMA_MASK
	.align		4
.L_188:
        /*0028*/ 	.byte	0x03, 0x50
        /*002a*/ 	.short	0x0000


	//----- nvinfo : EIATTR_MAXREG_COUNT
	.align		4
        /*002c*/ 	.byte	0x03, 0x1b
        /*002e*/ 	.short	0x00ff


	//----- nvinfo : EIATTR_MERCURY_ISA_VERSION
	.align		4
        /*0030*/ 	.byte	0x03, 0x5f
        /*0032*/ 	.short	0x0101


	//----- nvinfo : EIATTR_VRC_CTA_INIT_COUNT
	.align		4
        /*0034*/ 	.byte	0x02, 0x4a
	.zero		1
	.zero		1


	//----- nvinfo : EIATTR_EXIT_INSTR_OFFSETS
	.align		4
        /*0038*/ 	.byte	0x04, 0x1c
        /*003a*/ 	.short	(.L_190 - .L_189)


	//   ....[0]....
.L_189:
        /*003c*/ 	.word	0x000000b0


	//   ....[1]....
        /*0040*/ 	.word	0x000010b0


	//----- nvinfo : EIATTR_CRS_STACK_SIZE
	.align		4
.L_190:
        /*0044*/ 	.byte	0x04, 0x1e
        /*0046*/ 	.short	(.L_192 - .L_191)
.L_191:
        /*0048*/ 	.word	0x00000000


	//----- nvinfo : EIATTR_CBANK_PARAM_SIZE
	.align		4
.L_192:
        /*004c*/ 	.byte	0x03, 0x19
        /*004e*/ 	.short	0x0010


	//----- nvinfo : EIATTR_PARAM_CBANK
	.align		4
        /*0050*/ 	.byte	0x04, 0x0a
        /*0052*/ 	.short	(.L_194 - .L_193)
	.align		4
.L_193:
        /*0054*/ 	.word	index@(.nv.constant0._Z7kernel3PiS_)
        /*0058*/ 	.short	0x0380
        /*005a*/ 	.short	0x0010


	//----- nvinfo : EIATTR_SW_WAR
	.align		4
.L_194:
        /*005c*/ 	.byte	0x04, 0x36
        /*005e*/ 	.short	(.L_196 - .L_195)
.L_195:
        /*0060*/ 	.word	0x00000008
.L_196:


//--------------------- .nv.info._Z7kernel2PiS_S_ --------------------------
	.section	.nv.info._Z7kernel2PiS_S_,"",@"SHT_CUDA_INFO"
	.sectionflags	@""
	.align	4


	//----- nvinfo : EIATTR_CUDA_API_VERSION
	.align		4
        /*0000*/ 	.byte	0x04, 0x37
        /*0002*/ 	.short	(.L_198 - .L_197)
.L_197:
        /*0004*/ 	.word	0x00000082


	//----- nvinfo : EIATTR_KPARAM_INFO
	.align		4
.L_198:
        /*0008*/ 	.byte	0x04, 0x17
        /*000a*/ 	.short	(.L_200 - .L_199)
.L_199:
        /*000c*/ 	.word	0x00000000
        /*0010*/ 	.short	0x0002
        /*0012*/ 	.short	0x0010
        /*0014*/ 	.byte	0x00, 0xf5, 0x21, 0x00


	//----- nvinfo : EIATTR_KPARAM_INFO
	.align		4
.L_200:
        /*0018*/ 	.byte	0x04, 0x17
        /*001a*/ 	.short	(.L_202 - .L_201)
.L_201:
        /*001c*/ 	.word	0x00000000
        /*0020*/ 	.short	0x0001
        /*0022*/ 	.short	0x0008
        /*0024*/ 	.byte	0x00, 0xf5, 0x21, 0x00


	//----- nvinfo : EIATTR_KPARAM_INFO
	.align		4
.L_202:
        /*0028*/ 	.byte	0x04, 0x17
        /*002a*/ 	.short	(.L_204 - .L_203)
.L_203:
        /*002c*/ 	.word	0x00000000
        /*0030*/ 	.short	0x0000
        /*0032*/ 	.short	0x0000
        /*0034*/ 	.byte	0x00, 0xf5, 0x21, 0x00


	//----- nvinfo : EIATTR_SPARSE_MMA_MASK
	.align		4
.L_204:
        /*0038*/ 	.byte	0x03, 0x50
        /*003a*/ 	.short	0x0000


	//----- nvinfo : EIATTR_MAXREG_COUNT
	.align		4
        /*003c*/ 	.byte	0x03, 0x1b
        /*003e*/ 	.short	0x00ff


	//----- nvinfo : EIATTR_MERCURY_ISA_VERSION
	.align		4
        /*0040*/ 	.byte	0x03, 0x5f
        /*0042*/ 	.short	0x0101


	//----- nvinfo : EIATTR_VRC_CTA_INIT_COUNT
	.align		4
        /*0044*/ 	.byte	0x02, 0x4a
	.zero		1
	.zero		1


	//----- nvinfo : EIATTR_EXIT_INSTR_OFFSETS
	.align		4
        /*0048*/ 	.byte	0x04, 0x1c
        /*004a*/ 	.short	(.L_206 - .L_205)


	//   ....[0]....
.L_205:
        /*004c*/ 	.word	0x000001d0


	//   ....[1]....
        /*0050*/ 	.word	0x00000280


	//----- nvinfo : EIATTR_CRS_STACK_SIZE
	.align		4
.L_206:
        /*0054*/ 	.byte	0x04, 0x1e
        /*0056*/ 	.short	(.L_208 - .L_207)
.L_207:
        /*0058*/ 	.word	0x00000000


	//----- nvinfo : EIATTR_CBANK_PARAM_SIZE
	.align		4
.L_208:
        /*005c*/ 	.byte	0x03, 0x19
        /*005e*/ 	.short	0x0018


	//----- nvinfo : EIATTR_PARAM_CBANK
	.align		4
        /*0060*/ 	.byte	0x04, 0x0a
        /*0062*/ 	.short	(.L_210 - .L_209)
	.align		4
.L_209:
        /*0064*/ 	.word	index@(.nv.constant0._Z7kernel2PiS_S_)
        /*0068*/ 	.short	0x0380
        /*006a*/ 	.short	0x0018


	//----- nvinfo : EIATTR_SW_WAR
	.align		4
.L_210:
        /*006c*/ 	.byte	0x04, 0x36
        /*006e*/ 	.short	(.L_212 - .L_211)
.L_211:
        /*0070*/ 	.word	0x00000008
.L_212:


//--------------------- .nv.info._Z10houghlinesPiS_S_S_S_ --------------------------
	.section	.nv.info._Z10houghlinesPiS_S_S_S_,"",@"SHT_CUDA_INFO"
	.sectionflags	@""
	.align	4


	//----- nvinfo : EIATTR_CUDA_API_VERSION
	.align		4
        /*0000*/ 	.byte	0x04, 0x37
        /*0002*/ 	.short	(.L_214 - .L_213)
.L_213:
        /*0004*/ 	.word	0x00000082


	//----- nvinfo : EIATTR_KPARAM_INFO
	.align		4
.L_214:
        /*0008*/ 	.byte	0x04, 0x17
        /*000a*/ 	.short	(.L_216 - .L_215)
.L_215:
        /*000c*/ 	.word	0x00000000
        /*0010*/ 	.short	0x0004
        /*0012*/ 	.short	0x0020
        /*0014*/ 	.byte	0x00, 0xf5, 0x21, 0x00


	//----- nvinfo : EIATTR_KPARAM_INFO
	.align		4
.L_216:
        /*0018*/ 	.byte	0x04, 0x17
        /*001a*/ 	.short	(.L_218 - .L_217)
.L_217:
        /*001c*/ 	.word	0x00000000
        /*0020*/ 	.short	0x0003
        /*0022*/ 	.short	0x0018
        /*0024*/ 	.byte	0x00, 0xf5, 0x21, 0x00


	//----- nvinfo : EIATTR_KPARAM_INFO
	.align		4
.L_218:
        /*0028*/ 	.byte	0x04, 0x17
        /*002a*/ 	.short	(.L_220 - .L_219)
.L_219:
        /*002c*/ 	.word	0x00000000
        /*0030*/ 	.short	0x0002
        /*0032*/ 	.short	0x0010
        /*0034*/ 	.byte	0x00, 0xf5, 0x21, 0x00


	//----- nvinfo : EIATTR_KPARAM_INFO
	.align		4
.L_220:
        /*0038*/ 	.byte	0x04, 0x17
        /*003a*/ 	.short	(.L_222 - .L_221)
.L_221:
        /*003c*/ 	.word	0x00000000
        /*0040*/ 	.short	0x0001
        /*0042*/ 	.short	0x0008
        /*0044*/ 	.byte	0x00, 0xf5, 0x21, 0x00


	//----- nvinfo : EIATTR_KPARAM_INFO
	.align		4
.L_222:
        /*0048*/ 	.byte	0x04, 0x17
        /*004a*/ 	.short	(.L_224 - .L_223)
.L_223:
        /*004c*/ 	.word	0x00000000
        /*0050*/ 	.short	0x0000
        /*0052*/ 	.short	0x0000
        /*0054*/ 	.byte	0x00, 0xf5, 0x21, 0x00


	//----- nvinfo : EIATTR_SPARSE_MMA_MASK
	.align		4
.L_224:
        /*0058*/ 	.byte	0x03, 0x50
        /*005a*/ 	.short	0x0000


	//----- nvinfo : EIATTR_MAXREG_COUNT
	.align		4
        /*005c*/ 	.byte	0x03, 0x1b
        /*005e*/ 	.short	0x00ff


	//----- nvinfo : EIATTR_MERCURY_ISA_VERSION
	.align		4
        /*0060*/ 	.byte	0x03, 0x5f
        /*0062*/ 	.short	0x0101


	//----- nvinfo : EIATTR_INT_WARP_WIDE_INSTR_OFFSETS
	.align		4
        /*0064*/ 	.byte	0x04, 0x31
        /*0066*/ 	.short	(.L_226 - .L_225)


	//   ....[0]....
.L_225:
        /*0068*/ 	.word	0x00001210


	//   ....[1]....
        /*006c*/ 	.word	0x00001220


	//----- nvinfo : EIATTR_VRC_CTA_INIT_COUNT
	.align		4
.L_226:
        /*0070*/ 	.byte	0x02, 0x4a
	.zero		1
	.zero		1


	//----- nvinfo : EIATTR_EXIT_INSTR_OFFSETS
	.align		4
        /*0074*/ 	.byte	0x04, 0x1c
        /*0076*/ 	.short	(.L_228 - .L_227)


	//   ....[0]....
.L_227:
        /*0078*/ 	.word	0x000012a0


	//----- nvinfo : EIATTR_CRS_STACK_SIZE
	.align		4
.L_228:
        /*007c*/ 	.byte	0x04, 0x1e
        /*007e*/ 	.short	(.L_230 - .L_229)
.L_229:
        /*0080*/ 	.word	0x00000000


	//----- nvinfo : EIATTR_CBANK_PARAM_SIZE
	.align		4
.L_230:
        /*0084*/ 	.byte	0x03, 0x19
        /*0086*/ 	.short	0x0028


	//----- nvinfo : EIATTR_PARAM_CBANK
	.align		4
        /*0088*/ 	.byte	0x04, 0x0a
        /*008a*/ 	.short	(.L_232 - .L_231)
	.align		4
.L_231:
        /*008c*/ 	.word	index@(.nv.constant0._Z10houghlinesPiS_S_S_S_)
        /*0090*/ 	.short	0x0380
        /*0092*/ 	.short	0x0028


	//----- nvinfo : EIATTR_SW_WAR
	.align		4
.L_232:
        /*0094*/ 	.byte	0x04, 0x36
        /*0096*/ 	.short	(.L_234 - .L_233)
.L_233:
        /*0098*/ 	.word	0x00000008
.L_234:


//--------------------- .nv.callgraph             --------------------------
	.section	.nv.callgraph,"",@"SHT_CUDA_CALLGRAPH"
	.align	4
	.sectionentsize	8
	.align		4
        /*0000*/ 	.word	0x00000000
	.align		4
        /*0004*/ 	.word	0xffffffff
	.align		4
        /*0008*/ 	.word	0x00000000
	.align		4
        /*000c*/ 	.word	0xfffffffe
	.align		4
        /*0010*/ 	.word	0x00000000
	.align		4
        /*0014*/ 	.word	0xfffffffd
	.align		4
        /*0018*/ 	.word	0x00000000
	.align		4
        /*001c*/ 	.word	0xfffffffc


//--------------------- .nv.constant4             --------------------------
	.section	.nv.constant4,"a",@progbits
	.align	8
	.align		8
.nv.constant4:
        /*0000*/ 	.dword	global_max
	.align		8
        /*0008*/ 	.dword	alpha
	.align		8
        /*0010*/ 	.dword	__cudart_i2opi_f


//--------------------- .text._Z7erosionPiS_      --------------------------
	.section	.text._Z7erosionPiS_,"ax",@progbits
	.align	128
        .global         _Z7erosionPiS_
        .type           _Z7erosionPiS_,@function
        .size           _Z7erosionPiS_,(.L_x_100 - _Z7erosionPiS_)
        .other          _Z7erosionPiS_,@"STO_CUDA_ENTRY STV_DEFAULT"
_Z7erosionPiS_:
.text._Z7erosionPiS_:
[----:B------:R-:W-:Y:S01]  /*0000*/  LDC R1, c[0x0][0x37c] ;  /* 0x0000df00ff017b82 */ /* 0x000fe20000000800 */
[----:B------:R-:W0:Y:S07]  /*0010*/  S2R R3, SR_TID.X ;  /* 0x0000000000037919 */ /* 0x000e2e0000002100 */
[----:B------:R-:W0:Y:S01]  /*0020*/  S2UR UR4, SR_CTAID.X ;  /* 0x00000000000479c3 */ /* 0x000e220000002500 */
[----:B------:R-:W1:Y:S07]  /*0030*/  S2R R5, SR_TID.Y ;  /* 0x0000000000057919 */ /* 0x000e6e0000002200 */
[----:B------:R-:W0:Y:S08]  /*0040*/  LDC R0, c[0x0][0x360] ;  /* 0x0000d800ff007b82 */ /* 0x000e300000000800 */
[----:B------:R-:W1:Y:S08]  /*0050*/  S2UR UR5, SR_CTAID.Y ;  /* 0x00000000000579c3 */ /* 0x000e700000002600 */
[----:B------:R-:W1:Y:S01]  /*0060*/  LDC R2, c[0x0][0x364] ;  /* 0x0000d900ff027b82 */ /* 0x000e620000000800 */
[----:B0-----:R-:W-:-:S02]  /*0070*/  IMAD R0, R0, UR4, R3 ;  /* 0x0000000400007c24 */ /* 0x001fc4000f8e0203 */
[----:B-1----:R-:W-:Y:S02]  /*0080*/  IMAD R3, R2, UR5, R5 ;  /* 0x0000000502037c24 */ /* 0x002fe4000f8e0205 */
[----:B------:R-:W-:-:S05]  /*0090*/  VIADD R2, R0, 0xfffffffb ;  /* 0xfffffffb00027836 */ /* 0x000fca0000000000 */
[----:B------:R-:W-:Y:S01]  /*00a0*/  ISETP.GT.U32.AND P0, PT, R2, 0x54b, PT ;  /* 0x0000054b0200780c */ /* 0x000fe20003f04070 */
[----:B------:R-:W-:-:S05]  /*00b0*/  VIADD R2, R3, 0xfffffffb ;  /* 0xfffffffb03027836 */ /* 0x000fca0000000000 */
[----:B------:R-:W-:-:S13]  /*00c0*/  ISETP.GT.U32.OR P0, PT, R2, 0x142, P0 ;  /* 0x000001420200780c */ /* 0x000fda0000704470 */
[----:B------:R-:W-:Y:S05]  /*00d0*/  @P0 EXIT ;  /* 0x000000000000094d */ /* 0x000fea0003800000 */
[----:B------:R-:W0:Y:S01]  /*00e0*/  LDC.64 R4, c[0x0][0x380] ;  /* 0x0000e000ff047b82 */ /* 0x000e220000000a00 */
[----:B------:R-:W1:Y:S01]  /*00f0*/  LDCU.64 UR6, c[0x0][0x358] ;  /* 0x00006b00ff0677ac */ /* 0x000e620008000a00 */
[----:B------:R-:W-:-:S04]  /*0100*/  IMAD R0, R3, 0x556, R0 ;  /* 0x0000055603007824 */ /* 0x000fc800078e0200 */
[----:B------:R-:W-:-:S04]  /*0110*/  VIADD R7, R0, 0x1aae ;  /* 0x00001aae00077836 */ /* 0x000fc80000000000 */
[----:B0-----:R-:W-:-:S05]  /*0120*/  IMAD.WIDE R2, R7, 0x4, R4 ;  /* 0x0000000407027825 */ /* 0x001fca00078e0204 */
[----:B-1----:R-:W2:Y:S04]  /*0130*/  LDG.E R6, desc[UR6][R2.64+0x10] ;  /* 0x0000100602067981 */ /* 0x002ea8000c1e1900 */
[----:B------:R-:W3:Y:S04]  /*0140*/  LDG.E R0, desc[UR6][R2.64+0x14] ;  /* 0x0000140602007981 */ /* 0x000ee8000c1e1900 */
[----:B------:R-:W4:Y:S04]  /*0150*/  LDG.E R8, desc[UR6][R2.64+0xc] ;  /* 0x00000c0602087981 */ /* 0x000f28000c1e1900 */
[----:B------:R-:W5:Y:S04]  /*0160*/  LDG.E R9, desc[UR6][R2.64+0x8] ;  /* 0x0000080602097981 */ /* 0x000f68000c1e1900 */
[----:B------:R-:W5:Y:S04]  /*0170*/  LDG.E R10, desc[UR6][R2.64+0x4] ;  /* 0x00000406020a7981 */ /* 0x000f68000c1e1900 */
[----:B------:R-:W5:Y:S04]  /*0180*/  LDG.E R11, desc[UR6][R2.64] ;  /* 0x00000006020b7981 */ /* 0x000f68000c1e1900 */
[----:B------:R-:W5:Y:S04]  /*0190*/  LDG.E R12, desc[UR6][R2.64+-0x4] ;  /* 0xfffffc06020c7981 */ /* 0x000f68000c1e1900 */
[----:B------:R-:W5:Y:S04]  /*01a0*/  LDG.E R13, desc[UR6][R2.64+-0x8] ;  /* 0xfffff806020d7981 */ /* 0x000f68000c1e1900 */
[----:B------:R-:W5:Y:S04]  /*01b0*/  LDG.E R14, desc[UR6][R2.64+-0xc] ;  /* 0xfffff406020e7981 */ /* 0x000f68000c1e1900 */
[----:B------:R-:W5:Y:S04]  /*01c0*/  LDG.E R15, desc[UR6][R2.64+-0x10] ;  /* 0xfffff006020f7981 */ /* 0x000f68000c1e1900 */
[----:B------:R-:W5:Y:S01]  /*01d0*/  LDG.E R16, desc[UR6][R2.64+-0x14] ;  /* 0xffffec0602107981 */ /* 0x000f62000c1e1900 */
[----:B------:R-:W-:Y:S01]  /*01e0*/  UMOV UR4, 0x1aae ;  /* 0x00001aae00047882 */ /* 0x000fe20000000000 */
[----:B--2---:R-:W-:Y:S01]  /*01f0*/  ISETP.NE.AND P2, PT, R6, 0x1, PT ;  /* 0x000000010600780c */ /* 0x004fe20003f45270 */
[----:B------:R-:W-:Y:S01]  /*0200*/  HFMA2 R6, -RZ, RZ, 0, 1.1920928955078125e-07 ;  /* 0x00000002ff067431 */ /* 0x000fe200000001ff */
[----:B---3--:R-:W-:-:S02]  /*0210*/  ISETP.NE.AND P1, PT, R0, 0x1, PT ;  /* 0x000000010000780c */ /* 0x008fc40003f25270 */
[----:B------:R-:W-:Y:S02]  /*0220*/  SEL R0, RZ, 0x1, P2 ;  /* 0x00000001ff007807 */ /* 0x000fe40001000000 */
[----:B----4-:R-:W-:-:S07]  /*0230*/  ISETP.NE.AND P0, PT, R8, 0x1, PT ;  /* 0x000000010800780c */ /* 0x010fce0003f05270 */
[----:B------:R-:W-:Y:S02]  /*0240*/  @P2 IMAD.MOV R6, RZ, RZ, 0x1 ;  /* 0x00000001ff062424 */ /* 0x000fe400078e02ff */
[----:B------:R-:W-:Y:S01]  /*0250*/  @P1 IMAD.MOV R6, RZ, RZ, R0 ;  /* 0x000000ffff061224 */ /* 0x000fe200078e0200 */
[----:B-----5:R-:W-:-:S03]  /*0260*/  ISETP.NE.AND P1, PT, R9, 0x1, PT ;  /* 0x000000010900780c */ /* 0x020fc60003f25270 */
[C---:B------:R-:W-:Y:S01]  /*0270*/  VIADD R0, R6.reuse, 0x1 ;  /* 0x0000000106007836 */ /* 0x040fe20000000000 */
[----:B------:R-:W-:Y:S02]  /*0280*/  @P0 IADD3 R0, PT, PT, R6, RZ, RZ ;  /* 0x000000ff06000210 */ /* 0x000fe40007ffe0ff */
[----:B------:R-:W-:-:S03]  /*0290*/  ISETP.NE.AND P0, PT, R10, 0x1, PT ;  /* 0x000000010a00780c */ /* 0x000fc60003f05270 */
[----:B------:R-:W-:-:S04]  /*02a0*/  VIADD R6, R0, 0x1 ;  /* 0x0000000100067836 */ /* 0x000fc80000000000 */
[----:B------:R-:W-:Y:S01]  /*02b0*/  @P1 IMAD.MOV R6, RZ, RZ, R0 ;  /* 0x000000ffff061224 */ /* 0x000fe200078e0200 */
[----:B------:R-:W-:-:S03]  /*02c0*/  ISETP.NE.AND P1, PT, R11, 0x1, PT ;  /* 0x000000010b00780c */ /* 0x000fc60003f25270 */
[C---:B------:R-:W-:Y:S02]  /*02d0*/  VIADD R0, R6.reuse, 0x1 ;  /* 0x0000000106007836 */ /* 0x040fe40000000000 */
[----:B------:R-:W-:Y:S02]  /*02e0*/  @P0 IADD3 R0, PT, PT, R6, RZ, RZ ;  /* 0x000000ff06000210 */ /* 0x000fe40007ffe0ff */
[----:B------:R-:W-:-:S03]  /*02f0*/  ISETP.NE.AND P0, PT, R12, 0x1, PT ;  /* 0x000000010c00780c */ /* 0x000fc60003f05270 */
[----:B------:R-:W-:-:S03]  /*0300*/  VIADD R6, R0, 0x1 ;  /* 0x0000000100067836 */ /* 0x000fc60000000000 */
[----:B------:R-:W-:Y:S01]  /*0310*/  @P1 IMAD.MOV R6, RZ, RZ, R0 ;  /* 0x000000ffff061224 */ /* 0x000fe200078e0200 */
[----:B------:R-:W-:-:S03]  /*0320*/  ISETP.NE.AND P1, PT, R13, 0x1, PT ;  /* 0x000000010d00780c */ /* 0x000fc60003f25270 */
[----:B------:R-:W-:-:S03]  /*0330*/  VIADD R0, R6, 0x1 ;  /* 0x0000000106007836 */ /* 0x000fc60000000000 */
[----:B------:R-:W-:Y:S02]  /*0340*/  @P0 IADD3 R0, PT, PT, R6, RZ, RZ ;  /* 0x000000ff06000210 */ /* 0x000fe40007ffe0ff */
[----:B------:R-:W-:-:S03]  /*0350*/  ISETP.NE.AND P0, PT, R14, 0x1, PT ;  /* 0x000000010e00780c */ /* 0x000fc60003f05270 */
[----:B------:R-:W-:Y:S02]  /*0360*/  VIADD R6, R0, 0x1 ;  /* 0x0000000100067836 */ /* 0x000fe40000000000 */
[----:B------:R-:W-:Y:S01]  /*0370*/  @P1 IMAD.MOV R6, RZ, RZ, R0 ;  /* 0x000000ffff061224 */ /* 0x000fe200078e0200 */
[----:B------:R-:W-:-:S03]  /*0380*/  ISETP.NE.AND P1, PT, R15, 0x1, PT ;  /* 0x000000010f00780c */ /* 0x000fc60003f25270 */
[----:B------:R-:W-:-:S04]  /*0390*/  VIADD R0, R6, 0x1 ;  /* 0x0000000106007836 */ /* 0x000fc80000000000 */
[----:B------:R-:W-:Y:S02]  /*03a0*/  @P0 IADD3 R0, PT, PT, R6, RZ, RZ ;  /* 0x000000ff06000210 */ /* 0x000fe40007ffe0ff */
[----:B------:R-:W-:-:S03]  /*03b0*/  ISETP.NE.AND P0, PT, R16, 0x1, PT ;  /* 0x000000011000780c */ /* 0x000fc60003f05270 */
[----:B------:R-:W-:Y:S02]  /*03c0*/  VIADD R6, R0, 0x1 ;  /* 0x0000000100067836 */ /* 0x000fe40000000000 */
[----:B------:R-:W-:-:S05]  /*03d0*/  @P1 IMAD.MOV R6, RZ, RZ, R0 ;  /* 0x000000ffff061224 */ /* 0x000fca00078e0200 */
[----:B------:R-:W-:-:S03]  /*03e0*/  IADD3 R26, PT, PT, R6, 0x1, RZ ;  /* 0x00000001061a7810 */ /* 0x000fc60007ffe0ff */
[----:B------:R-:W-:-:S07]  /*03f0*/  @P0 IMAD.MOV R26, RZ, RZ, R6 ;  /* 0x000000ffff1a0224 */ /* 0x000fce00078e0206 */
.L_x_0:
[----:B------:R-:W2:Y:S04]  /*0400*/  LDG.E R6, desc[UR6][R2.64+-0x1544] ;  /* 0xffeabc0602067981 */ /* 0x000ea8000c1e1900 */
[----:B------:R-:W3:Y:S04]  /*0410*/  LDG.E R22, desc[UR6][R2.64+-0x1548] ;  /* 0xffeab80602167981 */ /* 0x000ee8000c1e1900 */
[----:B------:R-:W4:Y:S04]  /*0420*/  LDG.E R25, desc[UR6][R2.64+-0x154c] ;  /* 0xffeab40602197981 */ /* 0x000f28000c1e1900 */
[----:B------:R-:W5:Y:S04]  /*0430*/  LDG.E R24, desc[UR6][R2.64+-0x1550] ;  /* 0xffeab00602187981 */ /* 0x000f68000c1e1900 */
[----:B------:R-:W5:Y:S04]  /*0440*/  LDG.E R21, desc[UR6][R2.64+-0x1554] ;  /* 0xffeaac0602157981 */ /* 0x000f68000c1e1900 */
[----:B------:R-:W5:Y:S04]  /*0450*/  LDG.E R20, desc[UR6][R2.64+-0x1558] ;  /* 0xffeaa80602147981 */ /* 0x000f68000c1e1900 */
[----:B------:R-:W5:Y:S04]  /*0460*/  LDG.E R19, desc[UR6][R2.64+-0x155c] ;  /* 0xffeaa40602137981 */ /* 0x000f68000c1e1900 */
[----:B------:R-:W5:Y:S04]  /*0470*/  LDG.E R18, desc[UR6][R2.64+-0x1560] ;  /* 0xffeaa00602127981 */ /* 0x000f68000c1e1900 */
[----:B------:R-:W5:Y:S01]  /*0480*/  LDG.E R17, desc[UR6][R2.64+-0x1564] ;  /* 0xffea9c0602117981 */ /* 0x000f62000c1e1900 */
[----:B------:R-:W-:-:S03]  /*0490*/  IMAD.MOV.U32 R0, RZ, RZ, R7 ;  /* 0x000000ffff007224 */ /* 0x000fc600078e0007 */
[----:B------:R-:W5:Y:S01]  /*04a0*/  LDG.E R16, desc[UR6][R2.64+-0x1568] ;  /* 0xffea980602107981 */ /* 0x000f62000c1e1900 */
[----:B------:R-:W-:-:S03]  /*04b0*/  IADD3 R7, PT, PT, R7, -0xaac, RZ ;  /* 0xfffff55407077810 */ /* 0x000fc60007ffe0ff */
[----:B------:R0:W5:Y:S02]  /*04c0*/  LDG.E R15, desc[UR6][R2.64+-0x156c] ;  /* 0xffea9406020f7981 */ /* 0x000164000c1e1900 */
[----:B0-----:R-:W-:-:S05]  /*04d0*/  IMAD.WIDE R2, R7, 0x4, R4 ;  /* 0x0000000407027825 */ /* 0x001fca00078e0204 */
[----:B------:R-:W5:Y:S04]  /*04e0*/  LDG.E R14, desc[UR6][R2.64+0x14] ;  /* 0x00001406020e7981 */ /* 0x000f68000c1e1900 */
[----:B------:R-:W5:Y:S04]  /*04f0*/  LDG.E R13, desc[UR6][R2.64+0x10] ;  /* 0x00001006020d7981 */ /* 0x000f68000c1e1900 */
[----:B------:R-:W5:Y:S04]  /*0500*/  LDG.E R12, desc[UR6][R2.64+0xc] ;  /* 0x00000c06020c7981 */ /* 0x000f68000c1e1900 */
[----:B------:R-:W5:Y:S04]  /*0510*/  LDG.E R11, desc[UR6][R2.64+0x8] ;  /* 0x00000806020b7981 */ /* 0x000f68000c1e1900 */
[----:B------:R-:W5:Y:S04]  /*0520*/  LDG.E R10, desc[UR6][R2.64+0x4] ;  /* 0x00000406020a7981 */ /* 0x000f68000c1e1900 */
[----:B------:R-:W5:Y:S04]  /*0530*/  LDG.E R9, desc[UR6][R2.64] ;  /* 0x0000000602097981 */ /* 0x000f68000c1e1900 */
[----:B------:R-:W5:Y:S01]  /*0540*/  LDG.E R8, desc[UR6][R2.64+-0x4] ;  /* 0xfffffc0602087981 */ /* 0x000f62000c1e1900 */
[----:B------:R-:W-:Y:S01]  /*0550*/  VIADD R23, R26, 0x1 ;  /* 0x000000011a177836 */ /* 0x000fe20000000000 */
[----:B--2---:R-:W-:-:S02]  /*0560*/  ISETP.NE.AND P0, PT, R6, 0x1, PT ;  /* 0x000000010600780c */ /* 0x004fc40003f05270 */
[----:B------:R-:W2:Y:S01]  /*0570*/  LDG.E R6, desc[UR6][R2.64+-0x8] ;  /* 0xfffff80602067981 */ /* 0x000ea2000c1e1900 */
[----:B---3--:R-:W-:-:S03]  /*0580*/  ISETP.NE.AND P1, PT, R22, 0x1, PT ;  /* 0x000000011600780c */ /* 0x008fc60003f25270 */
[----:B------:R-:W3:Y:S07]  /*0590*/  LDG.E R22, desc[UR6][R2.64+-0xc] ;  /* 0xfffff40602167981 */ /* 0x000eee000c1e1900 */
[----:B------:R-:W-:-:S05]  /*05a0*/  @P0 IMAD.MOV R23, RZ, RZ, R26 ;  /* 0x000000ffff170224 */ /* 0x000fca00078e021a */
[----:B------:R-:W-:Y:S01]  /*05b0*/  IADD3 R26, PT, PT, R23, 0x1, RZ ;  /* 0x00000001171a7810 */ /* 0x000fe20007ffe0ff */
[----:B------:R-:W-:Y:S02]  /*05c0*/  @P1 IMAD.MOV R26, RZ, RZ, R23 ;  /* 0x000000ffff1a1224 */ /* 0x000fe400078e0217 */
[----:B------:R-:W3:Y:S01]  /*05d0*/  LDG.E R23, desc[UR6][R2.64+-0x10] ;  /* 0xfffff00602177981 */ /* 0x000ee2000c1e1900 */
[----:B----4-:R-:W-:-:S03]  /*05e0*/  ISETP.NE.AND P0, PT, R25, 0x1, PT ;  /* 0x000000011900780c */ /* 0x010fc60003f05270 */
[----:B------:R-:W4:Y:S01]  /*05f0*/  LDG.E R25, desc[UR6][R2.64+-0x14] ;  /* 0xffffec0602197981 */ /* 0x000f22000c1e1900 */
[----:B-----5:R-:W-:Y:S01]  /*0600*/  ISETP.NE.AND P1, PT, R24, 0x1, PT ;  /* 0x000000011800780c */ /* 0x020fe20003f25270 */
[----:B------:R-:W-:-:S08]  /*0610*/  VIADD R24, R26, 0x1 ;  /* 0x000000011a187836 */ /* 0x000fd00000000000 */
[----:B------:R-:W-:Y:S02]  /*0620*/  @P0 IADD3 R24, PT, PT, R26, RZ, RZ ;  /* 0x000000ff1a180210 */ /* 0x000fe40007ffe0ff */
[----:B------:R-:W-:-:S03]  /*0630*/  ISETP.NE.AND P0, PT, R21, 0x1, PT ;  /* 0x000000011500780c */ /* 0x000fc60003f05270 */
[----:B------:R-:W-:Y:S02]  /*0640*/  VIADD R21, R24, 0x1 ;  /* 0x0000000118157836 */ /* 0x000fe40000000000 */
[----:B------:R-:W-:Y:S01]  /*0650*/  @P1 IMAD.MOV R21, RZ, RZ, R24 ;  /* 0x000000ffff151224 */ /* 0x000fe200078e0218 */
[----:B------:R-:W-:-:S04]  /*0660*/  ISETP.NE.AND P1, PT, R20, 0x1, PT ;  /* 0x000000011400780c */ /* 0x000fc80003f25270 */
[----:B------:R-:W-:-:S03]  /*0670*/  IADD3 R20, PT, PT, R21, 0x1, RZ ;  /* 0x0000000115147810 */ /* 0x000fc60007ffe0ff */
[----:B------:R-:W-:Y:S01]  /*0680*/  @P0 IMAD.MOV R20, RZ, RZ, R21 ;  /* 0x000000ffff140224 */ /* 0x000fe200078e0215 */
[----:B------:R-:W-:-:S03]  /*0690*/  ISETP.NE.AND P0, PT, R19, 0x1, PT ;  /* 0x000000011300780c */ /* 0x000fc60003f05270 */
[C---:B------:R-:W-:Y:S02]  /*06a0*/  VIADD R19, R20.reuse, 0x1 ;  /* 0x0000000114137836 */ /* 0x040fe40000000000 */
[----:B------:R-:W-:Y:S02]  /*06b0*/  @P1 IADD3 R19, PT, PT, R20, RZ, RZ ;  /* 0x000000ff14131210 */ /* 0x000fe40007ffe0ff */
[----:B------:R-:W-:-:S03]  /*06c0*/  ISETP.NE.AND P1, PT, R18, 0x1, PT ;  /* 0x000000011200780c */ /* 0x000fc60003f25270 */
[----:B------:R-:W-:-:S03]  /*06d0*/  VIADD R18, R19, 0x1 ;  /* 0x0000000113127836 */ /* 0x000fc60000000000 */
[----:B------:R-:W-:Y:S01]  /*06e0*/  @P0 IMAD.MOV R18, RZ, RZ, R19 ;  /* 0x000000ffff120224 */ /* 0x000fe200078e0213 */
[----:B------:R-:W-:-:S04]  /*06f0*/  ISETP.NE.AND P0, PT, R17, 0x1, PT ;  /* 0x000000011100780c */ /* 0x000fc80003f05270 */
[----:B------:R-:W-:Y:S02]  /*0700*/  IADD3 R17, PT, PT, R18, 0x1, RZ ;  /* 0x0000000112117810 */ /* 0x000fe40007ffe0ff */
[----:B------:R-:W-:Y:S01]  /*0710*/  @P1 IMAD.MOV R17, RZ, RZ, R18 ;  /* 0x000000ffff111224 */ /* 0x000fe200078e0212 */
[----:B------:R-:W-:-:S03]  /*0720*/  ISETP.NE.AND P1, PT, R16, 0x1, PT ;  /* 0x000000011000780c */ /* 0x000fc60003f25270 */
[----:B------:R-:W-:-:S03]  /*0730*/  VIADD R16, R17, 0x1 ;  /* 0x0000000111107836 */ /* 0x000fc60000000000 */
        /* <DEDUP_REMOVED lines=25> */
[----:B------:R-:W-:-:S04]  /*08d0*/  UIADD3 UR4, UPT, UPT, UR4, -0xaac, URZ ;  /* 0xfffff55404047890 */ /* 0x000fc8000fffe0ff */
[----:B------:R-:W-:Y:S01]  /*08e0*/  UISETP.NE.AND UP0, UPT, UR4, -0x1aae, UPT ;  /* 0xffffe5520400788c */ /* 0x000fe2000bf05270 */
[----:B--2---:R-:W-:Y:S01]  /*08f0*/  ISETP.NE.AND P0, PT, R6, 0x1, PT ;  /* 0x000000010600780c */ /* 0x004fe20003f05270 */
[C---:B------:R-:W-:Y:S01]  /*0900*/  VIADD R6, R8.reuse, 0x1 ;  /* 0x0000000108067836 */ /* 0x040fe20000000000 */
[----:B------:R-:W-:Y:S02]  /*0910*/  @P1 IADD3 R6, PT, PT, R8, RZ, RZ ;  /* 0x000000ff08061210 */ /* 0x000fe40007ffe0ff */
[----:B---3--:R-:W-:-:S03]  /*0920*/  ISETP.NE.AND P1, PT, R22, 0x1, PT ;  /* 0x000000011600780c */ /* 0x008fc60003f25270 */
[----:B------:R-:W-:-:S06]  /*0930*/  VIADD R8, R6, 0x1 ;  /* 0x0000000106087836 */ /* 0x000fcc0000000000 */
[----:B------:R-:W-:Y:S01]  /*0940*/  @P0 IMAD.MOV R8, RZ, RZ, R6 ;  /* 0x000000ffff080224 */ /* 0x000fe200078e0206 */
[----:B------:R-:W-:-:S04]  /*0950*/  ISETP.NE.AND P0, PT, R23, 0x1, PT ;  /* 0x000000011700780c */ /* 0x000fc80003f05270 */
[----:B------:R-:W-:Y:S01]  /*0960*/  IADD3 R6, PT, PT, R8, 0x1, RZ ;  /* 0x0000000108067810 */ /* 0x000fe20007ffe0ff */
[----:B------:R-:W-:Y:S01]  /*0970*/  @P1 IMAD.MOV R6, RZ, RZ, R8 ;  /* 0x000000ffff061224 */ /* 0x000fe200078e0208 */
[----:B----4-:R-:W-:-:S03]  /*0980*/  ISETP.NE.AND P1, PT, R25, 0x1, PT ;  /* 0x000000011900780c */ /* 0x010fc60003f25270 */
[----:B------:R-:W-:-:S04]  /*0990*/  VIADD R8, R6, 0x1 ;  /* 0x0000000106087836 */ /* 0x000fc80000000000 */
[----:B------:R-:W-:-:S05]  /*09a0*/  @P0 IADD3 R8, PT, PT, R6, RZ, RZ ;  /* 0x000000ff06080210 */ /* 0x000fca0007ffe0ff */
[----:B------:R-:W-:Y:S02]  /*09b0*/  VIADD R26, R8, 0x1 ;  /* 0x00000001081a7836 */ /* 0x000fe40000000000 */
[----:B------:R-:W-:Y:S01]  /*09c0*/  @P1 IMAD.MOV R26, RZ, RZ, R8 ;  /* 0x000000ffff1a1224 */ /* 0x000fe200078e0208 */
[----:B------:R-:W-:Y:S06]  /*09d0*/  BRA.U UP0, `(.L_x_0) ;  /* 0xfffffff900887547 */ /* 0x000fec000b83ffff */
[----:B------:R-:W-:Y:S02]  /*09e0*/  ISETP.NE.AND P0, PT, R26, 0x79, PT ;  /* 0x000000791a00780c */ /* 0x000fe40003f05270 */
[----:B------:R-:W-:-:S11]  /*09f0*/  IADD3 R7, PT, PT, R0, 0x1002, RZ ;  /* 0x0000100200077810 */ /* 0x000fd60007ffe0ff */
[----:B------:R-:W0:Y:S01]  /*0a00*/  @!P0 LDC.64 R2, c[0x0][0x388] ;  /* 0x0000e200ff028b82 */ /* 0x000e220000000a00 */
[----:B------:R-:W-:Y:S02]  /*0a10*/  @!P0 IMAD.MOV.U32 R5, RZ, RZ, 0x1 ;  /* 0x00000001ff058424 */ /* 0x000fe400078e00ff */
[----:B0-----:R-:W-:-:S05]  /*0a20*/  @!P0 IMAD.WIDE.U32 R2, R7, 0x4, R2 ;  /* 0x0000000407028825 */ /* 0x001fca00078e0002 */
[----:B------:R0:W-:Y:S01]  /*0a30*/  @!P0 STG.E desc[UR6][R2.64], R5 ;  /* 0x0000000502008986 */ /* 0x0001e2000c101906 */
[----:B------:R-:W-:Y:S05]  /*0a40*/  @!P0 EXIT ;  /* 0x000000000000894d */ /* 0x000fea0003800000 */
[----:B0-----:R-:W0:Y:S02]  /*0a50*/  LDC.64 R2, c[0x0][0x388] ;  /* 0x0000e200ff027b82 */ /* 0x001e240000000a00 */
[----:B0-----:R-:W-:-:S05]  /*0a60*/  IMAD.WIDE.U32 R2, R7, 0x4, R2 ;  /* 0x0000000407027825 */ /* 0x001fca00078e0002 */
[----:B------:R-:W-:Y:S01]  /*0a70*/  STG.E desc[UR6][R2.64], RZ ;  /* 0x000000ff02007986 */ /* 0x000fe2000c101906 */
[----:B------:R-:W-:Y:S05]  /*0a80*/  EXIT ;  /* 0x000000000000794d */ /* 0x000fea0003800000 */
.L_x_1:
[----:B------:R-:W-:-:S00]  /*0a90*/  BRA `(.L_x_1) ;  /* 0xfffffffc00fc7947 */ /* 0x000fc0000383ffff */
[----:B------:R-:W-:-:S00]  /*0aa0*/  NOP ;  /* 0x0000000000007918 */ /* 0x000fc00000000000 */
        /* <DEDUP_REMOVED lines=13> */
.L_x_100:


//--------------------- .text._Z8dilationPiS_     --------------------------
	.section	.text._Z8dilationPiS_,"ax",@progbits
	.align	128
        .global         _Z8dilationPiS_
        .type           _Z8dilationPiS_,@function
        .size           _Z8dilationPiS_,(.L_x_101 - _Z8dilationPiS_)
        .other          _Z8dilationPiS_,@"STO_CUDA_ENTRY STV_DEFAULT"
_Z8dilationPiS_:
.text._Z8dilationPiS_:
        /* <DEDUP_REMOVED lines=16> */
[----:B------:R-:W-:-:S05]  /*0100*/  IMAD R13, R0, 0x556, R13 ;  /* 0x00000556000d7824 */ /* 0x000fca00078e020d */
[----:B------:R-:W-:-:S05]  /*0110*/  IADD3 R5, PT, PT, R13, 0x2, RZ ;  /* 0x000000020d057810 */ /* 0x000fca0007ffe0ff */
[----:B0-----:R-:W-:-:S05]  /*0120*/  IMAD.WIDE.U32 R4, R5, 0x4, R2 ;  /* 0x0000000405047825 */ /* 0x001fca00078e0002 */
[----:B-1----:R-:W2:Y:S04]  /*0130*/  LDG.E R29, desc[UR4][R4.64+0x2aac] ;  /* 0x002aac04041d7981 */ /* 0x002ea8000c1e1900 */
[----:B------:R-:W3:Y:S04]  /*0140*/  LDG.E R26, desc[UR4][R4.64+0x2ab0] ;  /* 0x002ab004041a7981 */ /* 0x000ee8000c1e1900 */
[----:B------:R-:W4:Y:S01]  /*0150*/  LDG.E R28, desc[UR4][R4.64+0x2aa8] ;  /* 0x002aa804041c7981 */ /* 0x000f22000c1e1900 */
[C---:B------:R-:W-:Y:S02]  /*0160*/  VIADD R7, R13.reuse, 0xaab ;  /* 0x00000aab0d077836 */ /* 0x040fe40000000000 */
[----:B------:R-:W-:Y:S01]  /*0170*/  VIADD R11, R13, 0xaaa ;  /* 0x00000aaa0d0b7836 */ /* 0x000fe20000000000 */
[----:B------:R-:W5:Y:S01]  /*0180*/  LDG.E R15, desc[UR4][R4.64+0x1558] ;  /* 0x00155804040f7981 */ /* 0x000f62000c1e1900 */
[----:B------:R-:W-:-:S03]  /*0190*/  IMAD.WIDE.U32 R6, R7, 0x4, R2 ;  /* 0x0000000407067825 */ /* 0x000fc600078e0002 */
[----:B------:R-:W5:Y:S01]  /*01a0*/  LDG.E R12, desc[UR4][R4.64+0x1554] ;  /* 0x00155404040c7981 */ /* 0x000f62000c1e1900 */
[----:B------:R-:W-:-:S03]  /*01b0*/  IMAD.WIDE.U32 R10, R11, 0x4, R2 ;  /* 0x000000040b0a7825 */ /* 0x000fc600078e0002 */
[----:B------:R-:W5:Y:S04]  /*01c0*/  LDG.E R0, desc[UR4][R6.64] ;  /* 0x0000000406007981 */ /* 0x000f68000c1e1900 */
[----:B------:R0:W5:Y:S01]  /*01d0*/  LDG.E R14, desc[UR4][R10.64] ;  /* 0x000000040a0e7981 */ /* 0x000162000c1e1900 */
[----:B------:R-:W-:-:S03]  /*01e0*/  IADD3 R23, PT, PT, R13, 0x555, RZ ;  /* 0x000005550d177810 */ /* 0x000fc60007ffe0ff */
[----:B------:R1:W5:Y:S02]  /*01f0*/  LDG.E R16, desc[UR4][R4.64+0x1550] ;  /* 0x0015500404107981 */ /* 0x000364000c1e1900 */
[----:B------:R-:W-:-:S04]  /*0200*/  IMAD.WIDE.U32 R22, R23, 0x4, R2 ;  /* 0x0000000417167825 */ /* 0x000fc800078e0002 */
[----:B------:R-:W-:Y:S02]  /*0210*/  VIADD R25, R13, 0x554 ;  /* 0x000005540d197836 */ /* 0x000fe40000000000 */
[----:B------:R-:W5:Y:S02]  /*0220*/  LDG.E R22, desc[UR4][R22.64] ;  /* 0x0000000416167981 */ /* 0x000f64000c1e1900 */
[----:B------:R-:W-:-:S05]  /*0230*/  IMAD.WIDE.U32 R24, R25, 0x4, R2 ;  /* 0x0000000419187825 */ /* 0x000fca00078e0002 */
[----:B------:R-:W5:Y:S01]  /*0240*/  LDG.E R21, desc[UR4][R24.64] ;  /* 0x0000000418157981 */ /* 0x000f62000c1e1900 */
[----:B------:R-:W-:-:S05]  /*0250*/  IMAD.WIDE.U32 R8, R13, 0x4, R2 ;  /* 0x000000040d087825 */ /* 0x000fca00078e0002 */
[----:B------:R-:W5:Y:S04]  /*0260*/  LDG.E R20, desc[UR4][R8.64+0x8] ;  /* 0x0000080408147981 */ /* 0x000f68000c1e1900 */
[----:B------:R-:W5:Y:S01]  /*0270*/  LDG.E R19, desc[UR4][R8.64+0x4] ;  /* 0x0000040408137981 */ /* 0x000f62000c1e1900 */
[----:B0-----:R-:W-:-:S03]  /*0280*/  VIADD R11, R13, 0xffffffff ;  /* 0xffffffff0d0b7836 */ /* 0x001fc60000000000 */
[----:B------:R0:W5:Y:S01]  /*0290*/  LDG.E R18, desc[UR4][R8.64] ;  /* 0x0000000408127981 */ /* 0x000162000c1e1900 */
[----:B------:R-:W-:Y:S01]  /*02a0*/  IMAD.WIDE.U32 R10, R11, 0x4, R2 ;  /* 0x000000040b0a7825 */ /* 0x000fe200078e0002 */
[----:B------:R-:W-:-:S04]  /*02b0*/  IADD3 R7, PT, PT, R13, -0x2, RZ ;  /* 0xfffffffe0d077810 */ /* 0x000fc80007ffe0ff */
[----:B------:R0:W5:Y:S01]  /*02c0*/  LDG.E R17, desc[UR4][R10.64] ;  /* 0x000000040a117981 */ /* 0x000162000c1e1900 */
[----:B------:R-:W-:-:S04]  /*02d0*/  IMAD.WIDE.U32 R6, R7, 0x4, R2 ;  /* 0x0000000407067825 */ /* 0x000fc800078e0002 */
[----:B-1----:R-:W-:Y:S01]  /*02e0*/  VIADD R5, R13, 0xfffffaaa ;  /* 0xfffffaaa0d057836 */ /* 0x002fe20000000000 */
[----:B------:R1:W5:Y:S03]  /*02f0*/  LDG.E R23, desc[UR4][R6.64] ;  /* 0x0000000406177981 */ /* 0x000366000c1e1900 */
[----:B------:R-:W-:-:S05]  /*0300*/  IMAD.WIDE.U32 R4, R5, 0x4, R2 ;  /* 0x0000000405047825 */ /* 0x000fca00078e0002 */
[----:B------:R-:W5:Y:S04]  /*0310*/  LDG.E R24, desc[UR4][R4.64+0x8] ;  /* 0x0000080404187981 */ /* 0x000f68000c1e1900 */
[----:B------:R-:W5:Y:S01]  /*0320*/  LDG.E R25, desc[UR4][R4.64+0x4] ;  /* 0x0000040404197981 */ /* 0x000f62000c1e1900 */
[----:B0-----:R-:W-:-:S03]  /*0330*/  VIADD R9, R13, 0xfffffaa9 ;  /* 0xfffffaa90d097836 */ /* 0x001fc60000000000 */
[----:B------:R-:W5:Y:S01]  /*0340*/  LDG.E R27, desc[UR4][R4.64] ;  /* 0x00000004041b7981 */ /* 0x000f62000c1e1900 */
[----:B------:R-:W-:Y:S01]  /*0350*/  IMAD.WIDE.U32 R8, R9, 0x4, R2 ;  /* 0x0000000409087825 */ /* 0x000fe200078e0002 */
[----:B------:R-:W-:-:S05]  /*0360*/  IADD3 R11, PT, PT, R13, -0x558, RZ ;  /* 0xfffffaa80d0b7810 */ /* 0x000fca0007ffe0ff */
[----:B------:R0:W5:Y:S01]  /*0370*/  LDG.E R8, desc[UR4][R8.64] ;  /* 0x0000000408087981 */ /* 0x000162000c1e1900 */
[----:B------:R-:W-:-:S06]  /*0380*/  IMAD.WIDE.U32 R10, R11, 0x4, R2 ;  /* 0x000000040b0a7825 */ /* 0x000fcc00078e0002 */
[----:B------:R-:W5:Y:S01]  /*0390*/  LDG.E R10, desc[UR4][R10.64] ;  /* 0x000000040a0a7981 */ /* 0x000f62000c1e1900 */
[----:B-1----:R-:W-:-:S04]  /*03a0*/  VIADD R7, R13, 0xfffff553 ;  /* 0xfffff5530d077836 */ /* 0x002fc80000000000 */
[----:B------:R-:W-:-:S06]  /*03b0*/  IMAD.WIDE.U32 R6, R7, 0x4, R2 ;  /* 0x0000000407067825 */ /* 0x000fcc00078e0002 */
[----:B------:R1:W5:Y:S01]  /*03c0*/  LDG.E R6, desc[UR4][R6.64] ;  /* 0x0000000406067981 */ /* 0x000362000c1e1900 */
[----:B--2---:R-:W-:Y:S02]  /*03d0*/  ISETP.NE.AND P2, PT, R29, 0x1, PT ;  /* 0x000000011d00780c */ /* 0x004fe40003f45270 */
[----:B---3--:R-:W-:Y:S02]  /*03e0*/  ISETP.NE.AND P1, PT, R26, 0x1, PT ;  /* 0x000000011a00780c */ /* 0x008fe40003f25270 */
[----:B------:R-:W-:Y:S02]  /*03f0*/  IADD3 R29, PT, PT, R13, -0xaac, RZ ;  /* 0xfffff5540d1d7810 */ /* 0x000fe40007ffe0ff */
[----:B0-----:R-:W-:Y:S01]  /*0400*/  SEL R9, RZ, 0x1, P2 ;  /* 0x00000001ff097807 */ /* 0x001fe20001000000 */
[----:B------:R-:W-:Y:S02]  /*0410*/  IMAD.MOV.U32 R26, RZ, RZ, 0x2 ;  /* 0x00000002ff1a7424 */ /* 0x000fe400078e00ff */
[----:B------:R-:W-:-:S04]  /*0420*/  IMAD.WIDE.U32 R4, R29, 0x4, R2 ;  /* 0x000000041d047825 */ /* 0x000fc800078e0002 */
[----:B------:R-:W-:Y:S01]  /*0430*/  @P2 IMAD.MOV R26, RZ, RZ, 0x1 ;  /* 0x00000001ff1a2424 */ /* 0x000fe200078e02ff */
[----:B------:R-:W2:Y:S01]  /*0440*/  LDG.E R11, desc[UR4][R4.64+0x4] ;  /* 0x00000404040b7981 */ /* 0x000ea2000c1e1900 */
[----:B------:R-:W-:-:S03]  /*0450*/  @P1 IMAD.MOV R26, RZ, RZ, R9 ;  /* 0x000000ffff1a1224 */ /* 0x000fc600078e0209 */
[----:B------:R-:W3:Y:S01]  /*0460*/  LDG.E R9, desc[UR4][R4.64+0x8] ;  /* 0x0000080404097981 */ /* 0x000ee2000c1e1900 */
[----:B----4-:R-:W-:-:S03]  /*0470*/  ISETP.NE.AND P0, PT, R28, 0x1, PT ;  /* 0x000000011c00780c */ /* 0x010fc60003f05270 */
[----:B------:R-:W4:Y:S01]  /*0480*/  LDG.E R28, desc[UR4][R4.64] ;  /* 0x00000004041c7981 */ /* 0x000f22000c1e1900 */
[----:B------:R-:W-:-:S05]  /*0490*/  IADD3 R29, PT, PT, R13, -0xaae, RZ ;  /* 0xfffff5520d1d7810 */ /* 0x000fca0007ffe0ff */
[----:B------:R-:W-:-:S06]  /*04a0*/  IMAD.WIDE.U32 R2, R29, 0x4, R2 ;  /* 0x000000041d027825 */ /* 0x000fcc00078e0002 */
[----:B------:R0:W4:Y:S01]  /*04b0*/  LDG.E R2, desc[UR4][R2.64] ;  /* 0x0000000402027981 */ /* 0x000122000c1e1900 */
[----:B-----5:R-:W-:Y:S01]  /*04c0*/  ISETP.NE.AND P1, PT, R0, 0x1, PT ;  /* 0x000000010000780c */ /* 0x020fe20003f25270 */
[----:B------:R-:W-:Y:S02]  /*04d0*/  VIADD R0, R26, 0x1 ;  /* 0x000000011a007836 */ /* 0x000fe40000000000 */
[----:B------:R-:W-:Y:S01]  /*04e0*/  @P0 IMAD.MOV R0, RZ, RZ, R26 ;  /* 0x000000ffff000224 */ /* 0x000fe200078e021a */
[----:B------:R-:W-:-:S04]  /*04f0*/  ISETP.NE.AND P0, PT, R14, 0x1, PT ;  /* 0x000000010e00780c */ /* 0x000fc80003f05270 */
[----:B-1----:R-:W-:-:S05]  /*0500*/  IADD3 R7, PT, PT, R0, 0x1, RZ ;  /* 0x0000000100077810 */ /* 0x002fca0007ffe0ff */
[----:B------:R-:W-:Y:S01]  /*0510*/  @P1 IMAD.MOV R7, RZ, RZ, R0 ;  /* 0x000000ffff071224 */ /* 0x000fe200078e0200 */
[----:B------:R-:W-:-:S03]  /*0520*/  ISETP.NE.AND P1, PT, R15, 0x1, PT ;  /* 0x000000010f00780c */ /* 0x000fc60003f25270 */
[C---:B------:R-:W-:Y:S01]  /*0530*/  VIADD R0, R7.reuse, 0x1 ;  /* 0x0000000107007836 */ /* 0x040fe20000000000 */
[----:B------:R-:W-:Y:S02]  /*0540*/  @P0 IADD3 R0, PT, PT, R7, RZ, RZ ;  /* 0x000000ff07000210 */ /* 0x000fe40007ffe0ff */
[----:B------:R-:W-:-:S03]  /*0550*/  ISETP.NE.AND P0, PT, R12, 0x1, PT ;  /* 0x000000010c00780c */ /* 0x000fc60003f05270 */
[----:B0-----:R-:W-:-:S04]  /*0560*/  VIADD R3, R0, 0x1 ;  /* 0x0000000100037836 */ /* 0x001fc80000000000 */
[----:B------:R-:W-:Y:S01]  /*0570*/  @P1 IMAD.MOV R3, RZ, RZ, R0 ;  /* 0x000000ffff031224 */ /* 0x000fe200078e0200 */
[----:B------:R-:W-:-:S04]  /*0580*/  ISETP.NE.AND P1, PT, R16, 0x1, PT ;  /* 0x000000011000780c */ /* 0x000fc80003f25270 */
[----:B------:R-:W-:Y:S01]  /*0590*/  IADD3 R0, PT, PT, R3, 0x1, RZ ;  /* 0x0000000103007810 */ /* 0x000fe20007ffe0ff */
[----:B------:R-:W-:Y:S01]  /*05a0*/  @P0 IMAD.MOV R0, RZ, RZ, R3 ;  /* 0x000000ffff000224 */ /* 0x000fe200078e0203 */
[----:B------:R-:W-:-:S04]  /*05b0*/  ISETP.NE.AND P0, PT, R22, 0x1, PT ;  /* 0x000000011600780c */ /* 0x000fc80003f05270 */
[----:B------:R-:W-:-:S03]  /*05c0*/  IADD3 R3, PT, PT, R0, 0x1, RZ ;  /* 0x0000000100037810 */ /* 0x000fc60007ffe0ff */
        /* <DEDUP_REMOVED lines=33> */
[----:B------:R-:W-:-:S05]  /*07e0*/  @P0 IMAD.MOV R0, RZ, RZ, R3 ;  /* 0x000000ffff000224 */ /* 0x000fca00078e0203 */
[----:B------:R-:W-:-:S03]  /*07f0*/  IADD3 R3, PT, PT, R0, 0x1, RZ ;  /* 0x0000000100037810 */ /* 0x000fc60007ffe0ff */
[----:B------:R-:W-:-:S05]  /*0800*/  @P1 IMAD.MOV R3, RZ, RZ, R0 ;  /* 0x000000ffff031224 */ /* 0x000fca00078e0200 */
[----:B------:R-:W-:Y:S02]  /*0810*/  IADD3 R0, PT, PT, R3, 0x1, RZ ;  /* 0x0000000103007810 */ /* 0x000fe40007ffe0ff */
[----:B---3--:R-:W-:Y:S02]  /*0820*/  ISETP.NE.AND P0, PT, R9, 0x1, PT ;  /* 0x000000010900780c */ /* 0x008fe40003f05270 */
[----:B--2---:R-:W-:-:S11]  /*0830*/  ISETP.NE.AND P1, PT, R11, 0x1, PT ;  /* 0x000000010b00780c */ /* 0x004fd60003f25270 */
[----:B------:R-:W-:Y:S01]  /*0840*/  @P0 IMAD.MOV R0, RZ, RZ, R3 ;  /* 0x000000ffff000224 */ /* 0x000fe200078e0203 */
[----:B----4-:R-:W-:-:S04]  /*0850*/  ISETP.NE.AND P0, PT, R28, 0x1, PT ;  /* 0x000000011c00780c */ /* 0x010fc80003f05270 */
        /* <DEDUP_REMOVED lines=8> */
[----:B------:R-:W-:-:S04]  /*08e0*/  SEL R0, RZ, 0x1, P0 ;  /* 0x00000001ff007807 */ /* 0x000fc80000000000 */
[----:B------:R-:W-:-:S13]  /*08f0*/  LOP3.LUT P0, RZ, R3, R0, RZ, 0xfc, !PT ;  /* 0x0000000003ff7212 */ /* 0x000fda000780fcff */
[----:B------:R-:W0:Y:S01]  /*0900*/  @P0 LDC.64 R2, c[0x0][0x388] ;  /* 0x0000e200ff020b82 */ /* 0x000e220000000a00 */
[----:B------:R-:W-:Y:S01]  /*0910*/  @P0 MOV R5, 0x1 ;  /* 0x0000000100050802 */ /* 0x000fe20000000f00 */
[----:B0-----:R-:W-:-:S05]  /*0920*/  @P0 IMAD.WIDE.U32 R2, R13, 0x4, R2 ;  /* 0x000000040d020825 */ /* 0x001fca00078e0002 */
[----:B------:R0:W-:Y:S01]  /*0930*/  @P0 STG.E desc[UR4][R2.64], R5 ;  /* 0x0000000502000986 */ /* 0x0001e2000c101904 */
[----:B------:R-:W-:Y:S05]  /*0940*/  @P0 EXIT ;  /* 0x000000000000094d */ /* 0x000fea0003800000 */
[----:B0-----:R-:W0:Y:S02]  /*0950*/  LDC.64 R2, c[0x0][0x388] ;  /* 0x0000e200ff027b82 */ /* 0x001e240000000a00 */
[----:B0-----:R-:W-:-:S05]  /*0960*/  IMAD.WIDE.U32 R2, R13, 0x4, R2 ;  /* 0x000000040d027825 */ /* 0x001fca00078e0002 */
[----:B------:R-:W-:Y:S01]  /*0970*/  STG.E desc[UR4][R2.64], RZ ;  /* 0x000000ff02007986 */ /* 0x000fe2000c101904 */
[----:B------:R-:W-:Y:S05]  /*0980*/  EXIT ;  /* 0x000000000000794d */ /* 0x000fea0003800000 */
.L_x_2:
        /* <DEDUP_REMOVED lines=15> */
.L_x_101:


//--------------------- .text._Z12convolution1PiS_S_i --------------------------
	.section	.text._Z12convolution1PiS_S_i,"ax",@progbits
	.align	128
        .global         _Z12convolution1PiS_S_i
        .type           _Z12convolution1PiS_S_i,@function
        .size           _Z12convolution1PiS_S_i,(.L_x_102 - _Z12convolution1PiS_S_i)
        .other          _Z12convolution1PiS_S_i,@"STO_CUDA_ENTRY STV_DEFAULT"
_Z12convolution1PiS_S_i:
.text._Z12convolution1PiS_S_i:
[----:B------:R-:W-:Y:S01]  /*0000*/  LDC R1, c[0x0][0x37c] ;  /* 0x0000df00ff017b82 */ /* 0x000fe20000000800 */
[----:B------:R-:W0:Y:S01]  /*0010*/  S2R R5, SR_TID.Y ;  /* 0x0000000000057919 */ /* 0x000e220000002200 */
[----:B------:R-:W1:Y:S06]  /*0020*/  LDCU UR5, c[0x0][0x360] ;  /* 0x00006c00ff0577ac */ /* 0x000e6c0008000800 */
[----:B------:R-:W0:Y:S08]  /*0030*/  S2UR UR6, SR_CTAID.Y ;  /* 0x00000000000679c3 */ /* 0x000e300000002600 */
[----:B------:R-:W0:Y:S08]  /*0040*/  LDC R0, c[0x0][0x364] ;  /* 0x0000d900ff007b82 */ /* 0x000e300000000800 */
[----:B------:R-:W2:Y:S08]  /*0050*/  LDC R4, c[0x0][0x398] ;  /* 0x0000e600ff047b82 */ /* 0x000eb00000000800 */
[----:B------:R-:W1:Y:S01]  /*0060*/  S2UR UR4, SR_CTAID.X ;  /* 0x00000000000479c3 */ /* 0x000e620000002500 */
[----:B0-----:R-:W-:-:S05]  /*0070*/  IMAD R0, R0, UR6, R5 ;  /* 0x0000000600007c24 */ /* 0x001fca000f8e0205 */
[----:B------:R-:W-:Y:S02]  /*0080*/  ISETP.GT.U32.AND P0, PT, R0, 0x14c, PT ;  /* 0x0000014c0000780c */ /* 0x000fe40003f04070 */
[----:B--2---:R-:W-:-:S04]  /*0090*/  LEA.HI R3, R4, R4, RZ, 0x1 ;  /* 0x0000000404037211 */ /* 0x004fc800078f08ff */
[----:B------:R-:W-:-:S04]  /*00a0*/  SHF.R.S32.HI R3, RZ, 0x1, R3 ;  /* 0x00000001ff037819 */ /* 0x000fc80000011403 */
[----:B------:R-:W-:Y:S01]  /*00b0*/  ISETP.LT.OR P0, PT, R0, R3, P0 ;  /* 0x000000030000720c */ /* 0x000fe20000701670 */
[----:B-1----:R-:W-:-:S12]  /*00c0*/  UIMAD UR4, UR4, UR5, URZ ;  /* 0x00000005040472a4 */ /* 0x002fd8000f8e02ff */
[----:B------:R-:W-:Y:S05]  /*00d0*/  @P0 EXIT ;  /* 0x000000000000094d */ /* 0x000fea0003800000 */
[----:B------:R-:W0:Y:S02]  /*00e0*/  S2R R8, SR_TID.X ;  /* 0x0000000000087919 */ /* 0x000e240000002100 */
[----:B0-----:R-:W-:-:S05]  /*00f0*/  VIADD R2, R8, UR4 ;  /* 0x0000000408027c36 */ /* 0x001fca0008000000 */
[----:B------:R-:W-:-:S04]  /*0100*/  ISETP.GE.AND P0, PT, R2, R3, PT ;  /* 0x000000030200720c */ /* 0x000fc80003f06270 */
[----:B------:R-:W-:-:S13]  /*0110*/  ISETP.GT.OR P0, PT, R2, 0x555, !P0 ;  /* 0x000005550200780c */ /* 0x000fda0004704670 */
[----:B------:R-:W-:Y:S05]  /*0120*/  @P0 EXIT ;  /* 0x000000000000094d */ /* 0x000fea0003800000 */
[----:B------:R-:W-:Y:S01]  /*0130*/  ISETP.GE.AND P0, PT, R4, -0x1, PT ;  /* 0xffffffff0400780c */ /* 0x000fe20003f06270 */
[----:B------:R-:W0:Y:S01]  /*0140*/  LDCU.64 UR6, c[0x0][0x358] ;  /* 0x00006b00ff0677ac */ /* 0x000e220008000a00 */
[----:B------:R-:W-:-:S11]  /*0150*/  IMAD.MOV.U32 R21, RZ, RZ, RZ ;  /* 0x000000ffff157224 */ /* 0x000fd600078e00ff */
[----:B------:R-:W-:Y:S05]  /*0160*/  @!P0 BRA `(.L_x_3) ;  /* 0x0000000800388947 */ /* 0x000fea0003800000 */
[----:B------:R-:W-:Y:S01]  /*0170*/  IABS R4, R3 ;  /* 0x0000000300047213 */ /* 0x000fe20000000000 */
[--C-:B------:R-:W-:Y:S01]  /*0180*/  IMAD.MOV R6, RZ, RZ, -R3.reuse ;  /* 0x000000ffff067224 */ /* 0x100fe200078e0a03 */
[----:B------:R-:W-:Y:S01]  /*0190*/  IADD3 R7, PT, PT, R8, UR4, R3 ;  /* 0x0000000408077c10 */ /* 0x000fe2000fffe003 */
[----:B------:R-:W-:Y:S02]  /*01a0*/  IMAD.MOV.U32 R21, RZ, RZ, RZ ;  /* 0x000000ffff157224 */ /* 0x000fe400078e00ff */
[----:B------:R-:W-:Y:S02]  /*01b0*/  IMAD.IADD R4, R3, 0x1, R4 ;  /* 0x0000000103047824 */ /* 0x000fe400078e0204 */
[----:B------:R-:W-:Y:S02]  /*01c0*/  IMAD.MOV.U32 R8, RZ, RZ, R6 ;  /* 0x000000ffff087224 */ /* 0x000fe400078e0006 */
[----:B------:R-:W-:-:S05]  /*01d0*/  VIADD R5, R4, 0x1 ;  /* 0x0000000104057836 */ /* 0x000fca0000000000 */
[C---:B------:R-:W-:Y:S02]  /*01e0*/  LOP3.LUT R10, R5.reuse, 0xfffffff8, RZ, 0xc0, !PT ;  /* 0xfffffff8050a7812 */ /* 0x040fe400078ec0ff */
[----:B------:R-:W-:-:S03]  /*01f0*/  LOP3.LUT R9, R5, 0x7, RZ, 0xc0, !PT ;  /* 0x0000000705097812 */ /* 0x000fc600078ec0ff */
[----:B------:R-:W-:-:S07]  /*0200*/  IMAD.MOV R10, RZ, RZ, -R10 ;  /* 0x000000ffff0a7224 */ /* 0x000fce00078e0a0a */
.L_x_8:
[----:B------:R-:W1:Y:S01]  /*0210*/  LDC R11, c[0x0][0x398] ;  /* 0x0000e600ff0b7b82 */ /* 0x000e620000000800 */
[----:B------:R-:W-:Y:S01]  /*0220*/  ISETP.GE.U32.AND P2, PT, R4, 0x7, PT ;  /* 0x000000070400780c */ /* 0x000fe20003f46070 */
[----:B------:R-:W-:Y:S01]  /*0230*/  IMAD.IADD R22, R3, 0x1, R8 ;  /* 0x0000000103167824 */ /* 0x000fe200078e0208 */
[----:B------:R-:W-:Y:S02]  /*0240*/  IABS R13, R3 ;  /* 0x00000003000d7213 */ /* 0x000fe40000000000 */
[----:B------:R-:W-:Y:S02]  /*0250*/  IADD3 R20, PT, PT, R0, -R8, RZ ;  /* 0x8000000800147210 */ /* 0x000fe40007ffe0ff */
[C---:B------:R-:W-:Y:S01]  /*0260*/  ISETP.NE.AND P0, PT, R8.reuse, R13, PT ;  /* 0x0000000d0800720c */ /* 0x040fe20003f05270 */
[----:B------:R-:W-:Y:S01]  /*0270*/  VIADD R8, R8, 0x1 ;  /* 0x0000000108087836 */ /* 0x000fe20000000000 */
[----:B------:R-:W-:Y:S01]  /*0280*/  ISETP.NE.AND P1, PT, R9, RZ, PT ;  /* 0x000000ff0900720c */ /* 0x000fe20003f25270 */
[----:B-1----:R-:W-:-:S02]  /*0290*/  IMAD R22, R22, R11, RZ ;  /* 0x0000000b16167224 */ /* 0x002fc400078e02ff */
[----:B------:R-:W-:Y:S02]  /*02a0*/  IMAD.MOV.U32 R11, RZ, RZ, R6 ;  /* 0x000000ffff0b7224 */ /* 0x000fe400078e0006 */
[----:B------:R-:W-:Y:S08]  /*02b0*/  @!P2 BRA `(.L_x_4) ;  /* 0x0000000000d8a947 */ /* 0x000ff00003800000 */
[----:B------:R-:W-:Y:S02]  /*02c0*/  IMAD.MOV.U32 R19, RZ, RZ, R22 ;  /* 0x000000ffff137224 */ /* 0x000fe400078e0016 */
[----:B------:R-:W-:Y:S02]  /*02d0*/  IMAD R17, R20, 0x556, R7 ;  /* 0x0000055614117824 */ /* 0x000fe400078e0207 */
[----:B------:R-:W-:Y:S02]  /*02e0*/  IMAD.MOV.U32 R16, RZ, RZ, R10 ;  /* 0x000000ffff107224 */ /* 0x000fe400078e000a */
[----:B------:R-:W-:-:S07]  /*02f0*/  IMAD.MOV.U32 R11, RZ, RZ, R6 ;  /* 0x000000ffff0b7224 */ /* 0x000fce00078e0006 */
.L_x_5:
[----:B------:R-:W1:Y:S08]  /*0300*/  LDC.64 R14, c[0x0][0x380] ;  /* 0x0000e000ff0e7b82 */ /* 0x000e700000000a00 */
[----:B------:R-:W2:Y:S01]  /*0310*/  LDC.64 R12, c[0x0][0x390] ;  /* 0x0000e400ff0c7b82 */ /* 0x000ea20000000a00 */
[----:B-1----:R-:W-:-:S05]  /*0320*/  IMAD.WIDE R14, R17, 0x4, R14 ;  /* 0x00000004110e7825 */ /* 0x002fca00078e020e */
[----:B0-----:R-:W3:Y:S01]  /*0330*/  LDG.E R23, desc[UR6][R14.64] ;  /* 0x000000060e177981 */ /* 0x001ee2000c1e1900 */
[----:B--2---:R-:W-:-:S03]  /*0340*/  IMAD.WIDE R12, R19, 0x4, R12 ;  /* 0x00000004130c7825 */ /* 0x004fc600078e020c */
[----:B------:R-:W2:Y:S04]  /*0350*/  LDG.E R26, desc[UR6][R14.64+-0x4] ;  /* 0xfffffc060e1a7981 */ /* 0x000ea8000c1e1900 */
[----:B------:R-:W4:Y:S04]  /*0360*/  LDG.E R25, desc[UR6][R12.64] ;  /* 0x000000060c197981 */ /* 0x000f28000c1e1900 */
[----:B------:R-:W5:Y:S04]  /*0370*/  LDG.E R18, desc[UR6][R12.64+0x4] ;  /* 0x000004060c127981 */ /* 0x000f68000c1e1900 */
[----:B------:R-:W5:Y:S04]  /*0380*/  LDG.E R28, desc[UR6][R12.64+0x14] ;  /* 0x000014060c1c7981 */ /* 0x000f68000c1e1900 */
[----:B------:R-:W5:Y:S04]  /*0390*/  LDG.E R27, desc[UR6][R12.64+0x18] ;  /* 0x000018060c1b7981 */ /* 0x000f68000c1e1900 */
[----:B------:R-:W5:Y:S01]  /*03a0*/  LDG.E R29, desc[UR6][R12.64+0x1c] ;  /* 0x00001c060c1d7981 */ /* 0x000f62000c1e1900 */
[----:B---3--:R-:W-:-:S02]  /*03b0*/  I2FP.F32.S32 R24, R23 ;  /* 0x0000001700187245 */ /* 0x008fc40000201400 */
[----:B----4-:R-:W-:Y:S02]  /*03c0*/  I2FP.F32.S32 R25, R25 ;  /* 0x0000001900197245 */ /* 0x010fe40000201400 */
[----:B--2---:R-:W-:Y:S02]  /*03d0*/  I2FP.F32.S32 R23, R26 ;  /* 0x0000001a00177245 */ /* 0x004fe40000201400 */
[----:B-----5:R-:W-:Y:S01]  /*03e0*/  I2FP.F32.S32 R18, R18 ;  /* 0x0000001200127245 */ /* 0x020fe20000201400 */
[----:B------:R-:W-:Y:S01]  /*03f0*/  FFMA R24, R24, R25, R21 ;  /* 0x0000001918187223 */ /* 0x000fe20000000015 */
[----:B------:R-:W2:Y:S04]  /*0400*/  LDG.E R26, desc[UR6][R12.64+0xc] ;  /* 0x00000c060c1a7981 */ /* 0x000ea8000c1e1900 */
[----:B------:R-:W3:Y:S04]  /*0410*/  LDG.E R21, desc[UR6][R14.64+-0x8] ;  /* 0xfffff8060e157981 */ /* 0x000ee8000c1e1900 */
[----:B------:R-:W4:Y:S01]  /*0420*/  LDG.E R25, desc[UR6][R12.64+0x8] ;  /* 0x000008060c197981 */ /* 0x000f22000c1e1900 */
[----:B------:R-:W-:-:S03]  /*0430*/  FFMA R18, R23, R18, R24 ;  /* 0x0000001217127223 */ /* 0x000fc60000000018 */
[----:B------:R-:W5:Y:S01]  /*0440*/  LDG.E R23, desc[UR6][R14.64+-0xc] ;  /* 0xfffff4060e177981 */ /* 0x000f62000c1e1900 */
[----:B---3--:R-:W-:Y:S02]  /*0450*/  I2FP.F32.S32 R21, R21 ;  /* 0x0000001500157245 */ /* 0x008fe40000201400 */
[----:B----4-:R-:W-:Y:S02]  /*0460*/  I2FP.F32.S32 R25, R25 ;  /* 0x0000001900197245 */ /* 0x010fe40000201400 */
[----:B--2---:R-:W-:-:S03]  /*0470*/  I2FP.F32.S32 R26, R26 ;  /* 0x0000001a001a7245 */ /* 0x004fc60000201400 */
[----:B------:R-:W-:Y:S02]  /*0480*/  FFMA R25, R21, R25, R18 ;  /* 0x0000001915197223 */ /* 0x000fe40000000012 */
[----:B------:R-:W2:Y:S01]  /*0490*/  LDG.E R18, desc[UR6][R14.64+-0x10] ;  /* 0xfffff0060e127981 */ /* 0x000ea2000c1e1900 */
[----:B-----5:R-:W-:-:S03]  /*04a0*/  I2FP.F32.S32 R24, R23 ;  /* 0x0000001700187245 */ /* 0x020fc60000201400 */
[----:B------:R-:W3:Y:S04]  /*04b0*/  LDG.E R21, desc[UR6][R12.64+0x10] ;  /* 0x000010060c157981 */ /* 0x000ee8000c1e1900 */
[----:B------:R-:W4:Y:S01]  /*04c0*/  LDG.E R23, desc[UR6][R14.64+-0x14] ;  /* 0xffffec060e177981 */ /* 0x000f22000c1e1900 */
[----:B------:R-:W-:-:S03]  /*04d0*/  FFMA R25, R24, R26, R25 ;  /* 0x0000001a18197223 */ /* 0x000fc60000000019 */
[----:B------:R-:W5:Y:S04]  /*04e0*/  LDG.E R24, desc[UR6][R14.64+-0x18] ;  /* 0xffffe8060e187981 */ /* 0x000f68000c1e1900 */
[----:B------:R-:W5:Y:S01]  /*04f0*/  LDG.E R26, desc[UR6][R14.64+-0x1c] ;  /* 0xffffe4060e1a7981 */ /* 0x000f62000c1e1900 */
[----:B------:R-:W-:Y:S01]  /*0500*/  VIADD R16, R16, 0x8 ;  /* 0x0000000810107836 */ /* 0x000fe20000000000 */
[----:B------:R-:W-:-:S04]  /*0510*/  I2FP.F32.S32 R28, R28 ;  /* 0x0000001c001c7245 */ /* 0x000fc80000201400 */
[----:B------:R-:W-:Y:S02]  /*0520*/  ISETP.NE.AND P2, PT, R16, RZ, PT ;  /* 0x000000ff1000720c */ /* 0x000fe40003f45270 */
[----:B------:R-:W-:Y:S02]  /*0530*/  I2FP.F32.S32 R27, R27 ;  /* 0x0000001b001b7245 */ /* 0x000fe40000201400 */
[----:B------:R-:W-:Y:S01]  /*0540*/  I2FP.F32.S32 R29, R29 ;  /* 0x0000001d001d7245 */ /* 0x000fe20000201400 */
[----:B------:R-:W-:Y:S01]  /*0550*/  VIADD R17, R17, 0xfffffff8 ;  /* 0xfffffff811117836 */ /* 0x000fe20000000000 */
[----:B------:R-:W-:Y:S01]  /*0560*/  IADD3 R11, PT, PT, R11, 0x8, RZ ;  /* 0x000000080b0b7810 */ /* 0x000fe20007ffe0ff */
[----:B------:R-:W-:Y:S01]  /*0570*/  VIADD R19, R19, 0x8 ;  /* 0x0000000813137836 */ /* 0x000fe20000000000 */
[----:B--2---:R-:W-:Y:S02]  /*0580*/  I2FP.F32.S32 R18, R18 ;  /* 0x0000001200127245 */ /* 0x004fe40000201400 */
[----:B---3--:R-:W-:-:S02]  /*0590*/  I2FP.F32.S32 R21, R21 ;  /* 0x0000001500157245 */ /* 0x008fc40000201400 */
[----:B----4-:R-:W-:-:S03]  /*05a0*/  I2FP.F32.S32 R23, R23 ;  /* 0x0000001700177245 */ /* 0x010fc60000201400 */
[----:B------:R-:W-:Y:S01]  /*05b0*/  FFMA R18, R18, R21, R25 ;  /* 0x0000001512127223 */ /* 0x000fe20000000019 */
[----:B-----5:R-:W-:-:S03]  /*05c0*/  I2FP.F32.S32 R21, R24 ;  /* 0x0000001800157245 */ /* 0x020fc60000201400 */
[----:B------:R-:W-:Y:S01]  /*05d0*/  FFMA R18, R23, R28, R18 ;  /* 0x0000001c17127223 */ /* 0x000fe20000000012 */
[----:B------:R-:W-:-:S03]  /*05e0*/  I2FP.F32.S32 R26, R26 ;  /* 0x0000001a001a7245 */ /* 0x000fc60000201400 */
[----:B------:R-:W-:-:S04]  /*05f0*/  FFMA R21, R21, R27, R18 ;  /* 0x0000001b15157223 */ /* 0x000fc80000000012 */
[----:B------:R-:W-:Y:S01]  /*0600*/  FFMA R21, R26, R29, R21 ;  /* 0x0000001d1a157223 */ /* 0x000fe20000000015 */
[----:B------:R-:W-:Y:S06]  /*0610*/  @P2 BRA `(.L_x_5) ;  /* 0xfffffffc00382947 */ /* 0x000fec000383ffff */
.L_x_4:
[----:B------:R-:W-:Y:S02]  /*0620*/  IMAD R20, R20, 0x556, R2 ;  /* 0x0000055614147824 */ /* 0x000fe400078e0202 */
[----:B------:R-:W-:Y:S01]  /*0630*/  IMAD.IADD R22, R3, 0x1, R22 ;  /* 0x0000000103167824 */ /* 0x000fe200078e0216 */
[----:B------:R-:W-:Y:S06]  /*0640*/  @!P1 BRA `(.L_x_6) ;  /* 0x0000000000fc9947 */ /* 0x000fec0003800000 */
[----:B------:R-:W-:Y:S01]  /*0650*/  VIADD R12, R9, 0xffffffff ;  /* 0xffffffff090c7836 */ /* 0x000fe20000000000 */
[----:B------:R-:W-:-:S04]  /*0660*/  LOP3.LUT P2, R24, R5, 0x3, RZ, 0xc0, !PT ;  /* 0x0000000305187812 */ /* 0x000fc8000784c0ff */
[----:B------:R-:W-:-:S13]  /*0670*/  ISETP.GE.U32.AND P1, PT, R12, 0x3, PT ;  /* 0x000000030c00780c */ /* 0x000fda0003f26070 */
[----:B------:R-:W-:Y:S05]  /*0680*/  @!P1 BRA `(.L_x_7) ;  /* 0x00000000006c9947 */ /* 0x000fea0003800000 */
[----:B------:R-:W1:Y:S01]  /*0690*/  LDC.64 R14, c[0x0][0x380] ;  /* 0x0000e000ff0e7b82 */ /* 0x000e620000000a00 */
[--C-:B------:R-:W-:Y:S02]  /*06a0*/  IMAD.IADD R17, R20, 0x1, -R11.reuse ;  /* 0x0000000114117824 */ /* 0x100fe400078e0a0b */
[----:B------:R-:W-:-:S05]  /*06b0*/  IMAD.IADD R19, R22, 0x1, R11 ;  /* 0x0000000116137824 */ /* 0x000fca00078e020b */
        /* <DEDUP_REMOVED lines=9> */
[----:B------:R-:W5:Y:S04]  /*0750*/  LDG.E R19, desc[UR6][R14.64+-0xc] ;  /* 0xfffff4060e137981 */ /* 0x000f68000c1e1900 */
[----:B------:R-:W5:Y:S01]  /*0760*/  LDG.E R23, desc[UR6][R12.64+0xc] ;  /* 0x00000c060c177981 */ /* 0x000f62000c1e1900 */
[----:B------:R-:W-:-:S02]  /*0770*/  IADD3 R11, PT, PT, R11, 0x4, RZ ;  /* 0x000000040b0b7810 */ /* 0x000fc40007ffe0ff */
[----:B---3--:R-:W-:Y:S02]  /*0780*/  I2FP.F32.S32 R26, R25 ;  /* 0x00000019001a7245 */ /* 0x008fe40000201400 */
[----:B--2---:R-:W-:Y:S02]  /*0790*/  I2FP.F32.S32 R25, R28 ;  /* 0x0000001c00197245 */ /* 0x004fe40000201400 */
[----:B----4-:R-:W-:Y:S02]  /*07a0*/  I2FP.F32.S32 R27, R27 ;  /* 0x0000001b001b7245 */ /* 0x010fe40000201400 */
[----:B-----5:R-:W-:-:S03]  /*07b0*/  I2FP.F32.S32 R18, R18 ;  /* 0x0000001200127245 */ /* 0x020fc60000201400 */
[----:B------:R-:W-:Y:S01]  /*07c0*/  FFMA R26, R26, R27, R21 ;  /* 0x0000001b1a1a7223 */ /* 0x000fe20000000015 */
[----:B------:R-:W-:-:S03]  /*07d0*/  I2FP.F32.S32 R21, R16 ;  /* 0x0000001000157245 */ /* 0x000fc60000201400 */
[----:B------:R-:W-:Y:S01]  /*07e0*/  FFMA R18, R25, R18, R26 ;  /* 0x0000001219127223 */ /* 0x000fe2000000001a */
[----:B------:R-:W-:Y:S02]  /*07f0*/  I2FP.F32.S32 R17, R17 ;  /* 0x0000001100117245 */ /* 0x000fe40000201400 */
[----:B------:R-:W-:-:S03]  /*0800*/  I2FP.F32.S32 R16, R19 ;  /* 0x0000001300107245 */ /* 0x000fc60000201400 */
[----:B------:R-:W-:Y:S01]  /*0810*/  FFMA R21, R21, R17, R18 ;  /* 0x0000001115157223 */ /* 0x000fe20000000012 */
[----:B------:R-:W-:-:S05]  /*0820*/  I2FP.F32.S32 R23, R23 ;  /* 0x0000001700177245 */ /* 0x000fca0000201400 */
[----:B------:R-:W-:-:S07]  /*0830*/  FFMA R21, R16, R23, R21 ;  /* 0x0000001710157223 */ /* 0x000fce0000000015 */
.L_x_7:
[----:B------:R-:W-:Y:S05]  /*0840*/  @!P2 BRA `(.L_x_6) ;  /* 0x00000000007ca947 */ /* 0x000fea0003800000 */
[----:B------:R-:W-:Y:S02]  /*0850*/  ISETP.NE.AND P1, PT, R24, 0x1, PT ;  /* 0x000000011800780c */ /* 0x000fe40003f25270 */
[----:B------:R-:W-:-:S04]  /*0860*/  LOP3.LUT R12, R4, 0x1, RZ, 0xc0, !PT ;  /* 0x00000001040c7812 */ /* 0x000fc800078ec0ff */
[----:B------:R-:W-:-:S07]  /*0870*/  ISETP.NE.U32.AND P2, PT, R12, 0x1, PT ;  /* 0x000000010c00780c */ /* 0x000fce0003f45070 */
[----:B------:R-:W1:Y:S01]  /*0880*/  @P1 LDC.64 R18, c[0x0][0x380] ;  /* 0x0000e000ff121b82 */ /* 0x000e620000000a00 */
[--C-:B------:R-:W-:Y:S02]  /*0890*/  @P1 IMAD.IADD R23, R20, 0x1, -R11.reuse ;  /* 0x0000000114171824 */ /* 0x100fe400078e0a0b */
[----:B------:R-:W-:Y:S02]  /*08a0*/  @P1 IMAD.IADD R25, R22, 0x1, R11 ;  /* 0x0000000116191824 */ /* 0x000fe400078e020b */
[----:B------:R-:W-:-:S03]  /*08b0*/  @P1 VIADD R11, R11, 0x2 ;  /* 0x000000020b0b1836 */ /* 0x000fc60000000000 */
[----:B------:R-:W2:Y:S08]  /*08c0*/  @P1 LDC.64 R12, c[0x0][0x390] ;  /* 0x0000e400ff0c1b82 */ /* 0x000eb00000000a00 */
[----:B------:R-:W3:Y:S08]  /*08d0*/  @P2 LDC.64 R14, c[0x0][0x380] ;  /* 0x0000e000ff0e2b82 */ /* 0x000ef00000000a00 */
[----:B------:R-:W4:Y:S01]  /*08e0*/  @P2 LDC.64 R16, c[0x0][0x390] ;  /* 0x0000e400ff102b82 */ /* 0x000f220000000a00 */
[----:B-1----:R-:W-:-:S04]  /*08f0*/  @P1 IMAD.WIDE R18, R23, 0x4, R18 ;  /* 0x0000000417121825 */ /* 0x002fc800078e0212 */
[----:B------:R-:W-:Y:S02]  /*0900*/  @P2 IMAD.IADD R23, R20, 0x1, -R11 ;  /* 0x0000000114172824 */ /* 0x000fe400078e0a0b */
[----:B0-----:R-:W5:Y:S01]  /*0910*/  @P1 LDG.E R20, desc[UR6][R18.64] ;  /* 0x0000000612141981 */ /* 0x001f62000c1e1900 */
[----:B--2---:R-:W-:-:S04]  /*0920*/  @P1 IMAD.WIDE R12, R25, 0x4, R12 ;  /* 0x00000004190c1825 */ /* 0x004fc800078e020c */
[----:B------:R-:W-:Y:S01]  /*0930*/  @P2 IMAD.IADD R25, R22, 0x1, R11 ;  /* 0x0000000116192824 */ /* 0x000fe200078e020b */
[----:B------:R-:W2:Y:S04]  /*0940*/  @P1 LDG.E R24, desc[UR6][R12.64+0x4] ;  /* 0x000004060c181981 */ /* 0x000ea8000c1e1900 */
[----:B------:R-:W2:Y:S01]  /*0950*/  @P1 LDG.E R11, desc[UR6][R12.64] ;  /* 0x000000060c0b1981 */ /* 0x000ea2000c1e1900 */
[----:B---3--:R-:W-:-:S03]  /*0960*/  @P2 IMAD.WIDE R14, R23, 0x4, R14 ;  /* 0x00000004170e2825 */ /* 0x008fc600078e020e */
[----:B------:R-:W3:Y:S01]  /*0970*/  @P1 LDG.E R22, desc[UR6][R18.64+-0x4] ;  /* 0xfffffc0612161981 */ /* 0x000ee2000c1e1900 */
[----:B----4-:R-:W-:-:S03]  /*0980*/  @P2 IMAD.WIDE R16, R25, 0x4, R16 ;  /* 0x0000000419102825 */ /* 0x010fc600078e0210 */
[----:B------:R-:W4:Y:S04]  /*0990*/  @P2 LDG.E R14, desc[UR6][R14.64] ;  /* 0x000000060e0e2981 */ /* 0x000f28000c1e1900 */
[----:B------:R-:W4:Y:S01]  /*09a0*/  @P2 LDG.E R16, desc[UR6][R16.64] ;  /* 0x0000000610102981 */ /* 0x000f22000c1e1900 */
[----:B-----5:R-:W-:Y:S02]  /*09b0*/  @P1 I2FP.F32.S32 R20, R20 ;  /* 0x0000001400141245 */ /* 0x020fe40000201400 */
[----:B--2---:R-:W-:Y:S02]  /*09c0*/  @P1 I2FP.F32.S32 R24, R24 ;  /* 0x0000001800181245 */ /* 0x004fe40000201400 */
[----:B------:R-:W-:Y:S02]  /*09d0*/  @P1 I2FP.F32.S32 R11, R11 ;  /* 0x0000000b000b1245 */ /* 0x000fe40000201400 */
[----:B---3--:R-:W-:-:S03]  /*09e0*/  @P1 I2FP.F32.S32 R23, R22 ;  /* 0x0000001600171245 */ /* 0x008fc60000201400 */
[----:B------:R-:W-:Y:S01]  /*09f0*/  @P1 FFMA R20, R20, R11, R21 ;  /* 0x0000000b14141223 */ /* 0x000fe20000000015 */
[----:B----4-:R-:W-:-:S03]  /*0a00*/  @P2 I2FP.F32.S32 R18, R14 ;  /* 0x0000000e00122245 */ /* 0x010fc60000201400 */
[----:B------:R-:W-:Y:S01]  /*0a10*/  @P1 FFMA R21, R23, R24, R20 ;  /* 0x0000001817151223 */ /* 0x000fe20000000014 */
[----:B------:R-:W-:-:S05]  /*0a20*/  @P2 I2FP.F32.S32 R11, R16 ;  /* 0x00000010000b2245 */ /* 0x000fca0000201400 */
[----:B------:R-:W-:-:S07]  /*0a30*/  @P2 FFMA R21, R18, R11, R21 ;  /* 0x0000000b12152223 */ /* 0x000fce0000000015 */
.L_x_6:
[----:B------:R-:W-:Y:S05]  /*0a40*/  @P0 BRA `(.L_x_8) ;  /* 0xfffffff400f00947 */ /* 0x000fea000383ffff */
.L_x_3:
[----:B------:R-:W1:Y:S01]  /*0a50*/  LDC.64 R4, c[0x0][0x388] ;  /* 0x0000e200ff047b82 */ /* 0x000e620000000a00 */
[C---:B------:R-:W-:Y:S01]  /*0a60*/  FSETP.GEU.AND P0, PT, R21.reuse, RZ, PT ;  /* 0x000000ff1500720b */ /* 0x040fe20003f0e000 */
[----:B------:R-:W-:Y:S01]  /*0a70*/  IMAD R3, R0, 0x556, R2 ;  /* 0x0000055600037824 */ /* 0x000fe200078e0202 */
[----:B------:R-:W-:-:S04]  /*0a80*/  FMNMX.NAN R21, R21, 255, PT ;  /* 0x437f000015157809 */ /* 0x000fc80003820000 */
[----:B------:R-:W-:-:S06]  /*0a90*/  FSEL R21, R21, RZ, P0 ;  /* 0x000000ff15157208 */ /* 0x000fcc0000000000 */
[----:B------:R-:W0:Y:S01]  /*0aa0*/  F2I.TRUNC.NTZ R21, R21 ;  /* 0x0000001500157305 */ /* 0x000e22000020f100 */
[----:B-1----:R-:W-:-:S05]  /*0ab0*/  IMAD.WIDE R2, R3, 0x4, R4 ;  /* 0x0000000403027825 */ /* 0x002fca00078e0204 */
[----:B0-----:R-:W-:Y:S01]  /*0ac0*/  STG.E desc[UR6][R2.64], R21 ;  /* 0x0000001502007986 */ /* 0x001fe2000c101906 */
[----:B------:R-:W-:Y:S05]  /*0ad0*/  EXIT ;  /* 0x000000000000794d */ /* 0x000fea0003800000 */
.L_x_9:
        /* <DEDUP_REMOVED lines=10> */
.L_x_102:


//--------------------- .text._Z11convolutionPiS_Pfi --------------------------
	.section	.text._Z11convolutionPiS_Pfi,"ax",@progbits
	.align	128
        .global         _Z11convolutionPiS_Pfi
        .type           _Z11convolutionPiS_Pfi,@function
        .size           _Z11convolutionPiS_Pfi,(.L_x_103 - _Z11convolutionPiS_Pfi)
        .other          _Z11convolutionPiS_Pfi,@"STO_CUDA_ENTRY STV_DEFAULT"
_Z11convolutionPiS_Pfi:
.text._Z11convolutionPiS_Pfi:
        /* <DEDUP_REMOVED lines=24> */
[--C-:B------:R-:W-:Y:S02]  /*0180*/  IMAD.MOV R6, RZ, RZ, -R3.reuse ;  /* 0x000000ffff067224 */ /* 0x100fe400078e0a03 */
[----:B------:R-:W-:Y:S01]  /*0190*/  HFMA2 R21, -RZ, RZ, 0, 0 ;  /* 0x00000000ff157431 */ /* 0x000fe200000001ff */
[----:B------:R-:W-:Y:S02]  /*01a0*/  IADD3 R7, PT, PT, R8, UR4, R3 ;  /* 0x0000000408077c10 */ /* 0x000fe4000fffe003 */
[----:B------:R-:W-:Y:S01]  /*01b0*/  IADD3 R4, PT, PT, R3, R4, RZ ;  /* 0x0000000403047210 */ /* 0x000fe20007ffe0ff */
[----:B------:R-:W-:-:S04]  /*01c0*/  IMAD.MOV.U32 R8, RZ, RZ, R6 ;  /* 0x000000ffff087224 */ /* 0x000fc800078e0006 */
[----:B------:R-:W-:-:S05]  /*01d0*/  VIADD R5, R4, 0x1 ;  /* 0x0000000104057836 */ /* 0x000fca0000000000 */
[C---:B------:R-:W-:Y:S02]  /*01e0*/  LOP3.LUT R10, R5.reuse, 0xfffffff8, RZ, 0xc0, !PT ;  /* 0xfffffff8050a7812 */ /* 0x040fe400078ec0ff */
[----:B------:R-:W-:-:S03]  /*01f0*/  LOP3.LUT R9, R5, 0x7, RZ, 0xc0, !PT ;  /* 0x0000000705097812 */ /* 0x000fc600078ec0ff */
[----:B------:R-:W-:-:S07]  /*0200*/  IMAD.MOV R10, RZ, RZ, -R10 ;  /* 0x000000ffff0a7224 */ /* 0x000fce00078e0a0a */
.L_x_15:
[----:B------:R-:W1:Y:S01]  /*0210*/  LDC R11, c[0x0][0x398] ;  /* 0x0000e600ff0b7b82 */ /* 0x000e620000000800 */
[----:B------:R-:W-:Y:S01]  /*0220*/  ISETP.GE.U32.AND P2, PT, R4, 0x7, PT ;  /* 0x000000070400780c */ /* 0x000fe20003f46070 */
[----:B------:R-:W-:Y:S01]  /*0230*/  IMAD.IADD R22, R0, 0x1, -R8 ;  /* 0x0000000100167824 */ /* 0x000fe200078e0a08 */
[----:B------:R-:W-:Y:S02]  /*0240*/  IADD3 R20, PT, PT, R3, R8, RZ ;  /* 0x0000000803147210 */ /* 0x000fe40007ffe0ff */
[----:B------:R-:W-:Y:S02]  /*0250*/  IABS R13, R3 ;  /* 0x00000003000d7213 */ /* 0x000fe40000000000 */
[----:B------:R-:W-:Y:S02]  /*0260*/  ISETP.NE.AND P1, PT, R9, RZ, PT ;  /* 0x000000ff0900720c */ /* 0x000fe40003f25270 */
[C---:B------:R-:W-:Y:S01]  /*0270*/  ISETP.NE.AND P0, PT, R8.reuse, R13, PT ;  /* 0x0000000d0800720c */ /* 0x040fe20003f05270 */
[----:B------:R-:W-:-:S02]  /*0280*/  VIADD R8, R8, 0x1 ;  /* 0x0000000108087836 */ /* 0x000fc40000000000 */
[----:B-1----:R-:W-:Y:S01]  /*0290*/  IMAD R20, R20, R11, RZ ;  /* 0x0000000b14147224 */ /* 0x002fe200078e02ff */
[----:B------:R-:W-:Y:S01]  /*02a0*/  MOV R11, R6 ;  /* 0x00000006000b7202 */ /* 0x000fe20000000f00 */
[----:B------:R-:W-:Y:S08]  /*02b0*/  @!P2 BRA `(.L_x_11) ;  /* 0x0000000000b8a947 */ /* 0x000ff00003800000 */
[----:B------:R-:W-:Y:S01]  /*02c0*/  IMAD.MOV.U32 R19, RZ, RZ, R20 ;  /* 0x000000ffff137224 */ /* 0x000fe200078e0014 */
[----:B------:R-:W-:Y:S01]  /*02d0*/  MOV R11, R6 ;  /* 0x00000006000b7202 */ /* 0x000fe20000000f00 */
[----:B------:R-:W-:Y:S02]  /*02e0*/  IMAD R17, R22, 0x556, R7 ;  /* 0x0000055616117824 */ /* 0x000fe400078e0207 */
[----:B------:R-:W-:-:S07]  /*02f0*/  IMAD.MOV.U32 R16, RZ, RZ, R10 ;  /* 0x000000ffff107224 */ /* 0x000fce00078e000a */
.L_x_12:
        /* <DEDUP_REMOVED lines=11> */
[----:B---3--:R-:W-:-:S03]  /*03b0*/  I2FP.F32.S32 R24, R23 ;  /* 0x0000001700187245 */ /* 0x008fc60000201400 */
[----:B------:R-:W3:Y:S01]  /*03c0*/  LDG.E R23, desc[UR6][R14.64+-0x8] ;  /* 0xfffff8060e177981 */ /* 0x000ee2000c1e1900 */
[----:B--2---:R-:W-:Y:S01]  /*03d0*/  I2FP.F32.S32 R26, R26 ;  /* 0x0000001a001a7245 */ /* 0x004fe20000201400 */
[----:B----4-:R-:W-:Y:S02]  /*03e0*/  FFMA R25, R24, R25, R21 ;  /* 0x0000001918197223 */ /* 0x010fe40000000015 */
[----:B------:R-:W2:Y:S04]  /*03f0*/  LDG.E R24, desc[UR6][R12.64+0x8] ;  /* 0x000008060c187981 */ /* 0x000ea8000c1e1900 */
[----:B------:R-:W4:Y:S01]  /*0400*/  LDG.E R21, desc[UR6][R14.64+-0xc] ;  /* 0xfffff4060e157981 */ /* 0x000f22000c1e1900 */
[----:B-----5:R-:W-:-:S03]  /*0410*/  FFMA R18, R26, R18, R25 ;  /* 0x000000121a127223 */ /* 0x020fc60000000019 */
[----:B------:R-:W5:Y:S04]  /*0420*/  LDG.E R25, desc[UR6][R12.64+0xc] ;  /* 0x00000c060c197981 */ /* 0x000f68000c1e1900 */
[----:B------:R-:W5:Y:S01]  /*0430*/  LDG.E R26, desc[UR6][R14.64+-0x1c] ;  /* 0xffffe4060e1a7981 */ /* 0x000f62000c1e1900 */
[----:B---3--:R-:W-:-:S05]  /*0440*/  I2FP.F32.S32 R23, R23 ;  /* 0x0000001700177245 */ /* 0x008fca0000201400 */
[----:B--2---:R-:W-:Y:S02]  /*0450*/  FFMA R23, R23, R24, R18 ;  /* 0x0000001817177223 */ /* 0x004fe40000000012 */
[----:B------:R-:W2:Y:S01]  /*0460*/  LDG.E R18, desc[UR6][R14.64+-0x10] ;  /* 0xfffff0060e127981 */ /* 0x000ea2000c1e1900 */
[----:B----4-:R-:W-:-:S03]  /*0470*/  I2FP.F32.S32 R24, R21 ;  /* 0x0000001500187245 */ /* 0x010fc60000201400 */
[----:B------:R-:W3:Y:S02]  /*0480*/  LDG.E R21, desc[UR6][R14.64+-0x14] ;  /* 0xffffec060e157981 */ /* 0x000ee4000c1e1900 */
[----:B-----5:R-:W-:Y:S02]  /*0490*/  FFMA R25, R24, R25, R23 ;  /* 0x0000001918197223 */ /* 0x020fe40000000017 */
[----:B------:R-:W4:Y:S04]  /*04a0*/  LDG.E R24, desc[UR6][R12.64+0x10] ;  /* 0x000010060c187981 */ /* 0x000f28000c1e1900 */
[----:B------:R-:W5:Y:S01]  /*04b0*/  LDG.E R23, desc[UR6][R14.64+-0x18] ;  /* 0xffffe8060e177981 */ /* 0x000f62000c1e1900 */
[----:B------:R-:W-:-:S05]  /*04c0*/  VIADD R16, R16, 0x8 ;  /* 0x0000000810107836 */ /* 0x000fca0000000000 */
[----:B------:R-:W-:Y:S01]  /*04d0*/  ISETP.NE.AND P2, PT, R16, RZ, PT ;  /* 0x000000ff1000720c */ /* 0x000fe20003f45270 */
[----:B------:R-:W-:Y:S01]  /*04e0*/  VIADD R11, R11, 0x8 ;  /* 0x000000080b0b7836 */ /* 0x000fe20000000000 */
[----:B------:R-:W-:Y:S01]  /*04f0*/  IADD3 R17, PT, PT, R17, -0x8, RZ ;  /* 0xfffffff811117810 */ /* 0x000fe20007ffe0ff */
[----:B------:R-:W-:Y:S01]  /*0500*/  VIADD R19, R19, 0x8 ;  /* 0x0000000813137836 */ /* 0x000fe20000000000 */
[----:B--2---:R-:W-:-:S05]  /*0510*/  I2FP.F32.S32 R18, R18 ;  /* 0x0000001200127245 */ /* 0x004fca0000201400 */
[----:B----4-:R-:W-:Y:S01]  /*0520*/  FFMA R25, R18, R24, R25 ;  /* 0x0000001812197223 */ /* 0x010fe20000000019 */
[----:B---3--:R-:W-:Y:S02]  /*0530*/  I2FP.F32.S32 R18, R21 ;  /* 0x0000001500127245 */ /* 0x008fe40000201400 */
[----:B-----5:R-:W-:-:S03]  /*0540*/  I2FP.F32.S32 R23, R23 ;  /* 0x0000001700177245 */ /* 0x020fc60000201400 */
[----:B------:R-:W-:Y:S01]  /*0550*/  FFMA R18, R18, R28, R25 ;  /* 0x0000001c12127223 */ /* 0x000fe20000000019 */
[----:B------:R-:W-:-:S03]  /*0560*/  I2FP.F32.S32 R21, R26 ;  /* 0x0000001a00157245 */ /* 0x000fc60000201400 */
[----:B------:R-:W-:-:S04]  /*0570*/  FFMA R18, R23, R27, R18 ;  /* 0x0000001b17127223 */ /* 0x000fc80000000012 */
[----:B------:R-:W-:Y:S01]  /*0580*/  FFMA R21, R21, R29, R18 ;  /* 0x0000001d15157223 */ /* 0x000fe20000000012 */
[----:B------:R-:W-:Y:S06]  /*0590*/  @P2 BRA `(.L_x_12) ;  /* 0xfffffffc00582947 */ /* 0x000fec000383ffff */
.L_x_11:
[----:B------:R-:W-:Y:S02]  /*05a0*/  IMAD R22, R22, 0x556, R2 ;  /* 0x0000055616167824 */ /* 0x000fe400078e0202 */
[----:B------:R-:W-:Y:S01]  /*05b0*/  IMAD.IADD R20, R3, 0x1, R20 ;  /* 0x0000000103147824 */ /* 0x000fe200078e0214 */
[----:B------:R-:W-:Y:S06]  /*05c0*/  @!P1 BRA `(.L_x_13) ;  /* 0x0000000000e09947 */ /* 0x000fec0003800000 */
[----:B------:R-:W-:Y:S02]  /*05d0*/  IADD3 R12, PT, PT, R9, -0x1, RZ ;  /* 0xffffffff090c7810 */ /* 0x000fe40007ffe0ff */
[----:B------:R-:W-:Y:S02]  /*05e0*/  LOP3.LUT P2, R24, R5, 0x3, RZ, 0xc0, !PT ;  /* 0x0000000305187812 */ /* 0x000fe4000784c0ff */
[----:B------:R-:W-:-:S13]  /*05f0*/  ISETP.GE.U32.AND P1, PT, R12, 0x3, PT ;  /* 0x000000030c00780c */ /* 0x000fda0003f26070 */
[----:B------:R-:W-:Y:S05]  /*0600*/  @!P1 BRA `(.L_x_14) ;  /* 0x00000000005c9947 */ /* 0x000fea0003800000 */
[----:B------:R-:W1:Y:S01]  /*0610*/  LDC.64 R14, c[0x0][0x380] ;  /* 0x0000e000ff0e7b82 */ /* 0x000e620000000a00 */
[----:B------:R-:W-:Y:S01]  /*0620*/  IMAD.IADD R17, R22, 0x1, -R11 ;  /* 0x0000000116117824 */ /* 0x000fe200078e0a0b */
[----:B------:R-:W-:-:S06]  /*0630*/  IADD3 R19, PT, PT, R20, R11, RZ ;  /* 0x0000000b14137210 */ /* 0x000fcc0007ffe0ff */
        /* <DEDUP_REMOVED lines=11> */
[----:B------:R-:W-:Y:S01]  /*06f0*/  VIADD R11, R11, 0x4 ;  /* 0x000000040b0b7836 */ /* 0x000fe20000000000 */
[----:B---3--:R-:W-:-:S02]  /*0700*/  I2FP.F32.S32 R26, R25 ;  /* 0x00000019001a7245 */ /* 0x008fc40000201400 */
[----:B--2---:R-:W-:-:S03]  /*0710*/  I2FP.F32.S32 R25, R28 ;  /* 0x0000001c00197245 */ /* 0x004fc60000201400 */
[----:B----4-:R-:W-:Y:S01]  /*0720*/  FFMA R26, R26, R27, R21 ;  /* 0x0000001b1a1a7223 */ /* 0x010fe20000000015 */
[----:B-----5:R-:W-:-:S03]  /*0730*/  I2FP.F32.S32 R21, R16 ;  /* 0x0000001000157245 */ /* 0x020fc60000201400 */
[----:B------:R-:W-:Y:S01]  /*0740*/  FFMA R26, R25, R17, R26 ;  /* 0x00000011191a7223 */ /* 0x000fe2000000001a */
[----:B------:R-:W-:-:S03]  /*0750*/  I2FP.F32.S32 R17, R18 ;  /* 0x0000001200117245 */ /* 0x000fc60000201400 */
[----:B------:R-:W-:-:S04]  /*0760*/  FFMA R26, R21, R19, R26 ;  /* 0x00000013151a7223 */ /* 0x000fc8000000001a */
[----:B------:R-:W-:-:S07]  /*0770*/  FFMA R21, R17, R23, R26 ;  /* 0x0000001711157223 */ /* 0x000fce000000001a */
.L_x_14:
[----:B------:R-:W-:Y:S05]  /*0780*/  @!P2 BRA `(.L_x_13) ;  /* 0x000000000070a947 */ /* 0x000fea0003800000 */
[----:B------:R-:W-:Y:S02]  /*0790*/  ISETP.NE.AND P1, PT, R24, 0x1, PT ;  /* 0x000000011800780c */ /* 0x000fe40003f25270 */
[----:B------:R-:W-:-:S04]  /*07a0*/  LOP3.LUT R12, R4, 0x1, RZ, 0xc0, !PT ;  /* 0x00000001040c7812 */ /* 0x000fc800078ec0ff */
[----:B------:R-:W-:-:S07]  /*07b0*/  ISETP.NE.U32.AND P2, PT, R12, 0x1, PT ;  /* 0x000000010c00780c */ /* 0x000fce0003f45070 */
[----:B------:R-:W1:Y:S01]  /*07c0*/  @P1 LDC.64 R16, c[0x0][0x380] ;  /* 0x0000e000ff101b82 */ /* 0x000e620000000a00 */
[----:B------:R-:W-:Y:S01]  /*07d0*/  @P1 IADD3 R23, PT, PT, R22, -R11, RZ ;  /* 0x8000000b16171210 */ /* 0x000fe20007ffe0ff */
[----:B------:R-:W-:Y:S01]  /*07e0*/  @P1 IMAD.IADD R25, R20, 0x1, R11 ;  /* 0x0000000114191824 */ /* 0x000fe200078e020b */
[----:B------:R-:W-:-:S05]  /*07f0*/  @P1 IADD3 R11, PT, PT, R11, 0x2, RZ ;  /* 0x000000020b0b1810 */ /* 0x000fca0007ffe0ff */
[----:B------:R-:W2:Y:S08]  /*0800*/  @P1 LDC.64 R18, c[0x0][0x390] ;  /* 0x0000e400ff121b82 */ /* 0x000eb00000000a00 */
[----:B------:R-:W3:Y:S08]  /*0810*/  @P2 LDC.64 R14, c[0x0][0x380] ;  /* 0x0000e000ff0e2b82 */ /* 0x000ef00000000a00 */
[----:B------:R-:W4:Y:S01]  /*0820*/  @P2 LDC.64 R12, c[0x0][0x390] ;  /* 0x0000e400ff0c2b82 */ /* 0x000f220000000a00 */
[----:B-1----:R-:W-:-:S04]  /*0830*/  @P1 IMAD.WIDE R16, R23, 0x4, R16 ;  /* 0x0000000417101825 */ /* 0x002fc800078e0210 */
[----:B------:R-:W-:Y:S02]  /*0840*/  @P2 IMAD.IADD R23, R22, 0x1, -R11 ;  /* 0x0000000116172824 */ /* 0x000fe400078e0a0b */
[----:B0-----:R-:W5:Y:S01]  /*0850*/  @P1 LDG.E R22, desc[UR6][R16.64] ;  /* 0x0000000610161981 */ /* 0x001f62000c1e1900 */
[----:B--2---:R-:W-:Y:S01]  /*0860*/  @P1 IMAD.WIDE R18, R25, 0x4, R18 ;  /* 0x0000000419121825 */ /* 0x004fe200078e0212 */
[----:B------:R-:W-:-:S04]  /*0870*/  @P2 IADD3 R11, PT, PT, R20, R11, RZ ;  /* 0x0000000b140b2210 */ /* 0x000fc80007ffe0ff */
[----:B------:R-:W2:Y:S01]  /*0880*/  @P1 LDG.E R20, desc[UR6][R18.64] ;  /* 0x0000000612141981 */ /* 0x000ea2000c1e1900 */
[----:B---3--:R-:W-:-:S03]  /*0890*/  @P2 IMAD.WIDE R14, R23, 0x4, R14 ;  /* 0x00000004170e2825 */ /* 0x008fc600078e020e */
[----:B------:R-:W3:Y:S04]  /*08a0*/  @P1 LDG.E R23, desc[UR6][R16.64+-0x4] ;  /* 0xfffffc0610171981 */ /* 0x000ee8000c1e1900 */
[----:B------:R-:W3:Y:S01]  /*08b0*/  @P2 LDG.E R14, desc[UR6][R14.64] ;  /* 0x000000060e0e2981 */ /* 0x000ee2000c1e1900 */
[----:B----4-:R-:W-:-:S03]  /*08c0*/  @P2 IMAD.WIDE R12, R11, 0x4, R12 ;  /* 0x000000040b0c2825 */ /* 0x010fc600078e020c */
[----:B------:R-:W4:Y:S04]  /*08d0*/  @P1 LDG.E R11, desc[UR6][R18.64+0x4] ;  /* 0x00000406120b1981 */ /* 0x000f28000c1e1900 */
[----:B------:R-:W4:Y:S01]  /*08e0*/  @P2 LDG.E R12, desc[UR6][R12.64] ;  /* 0x000000060c0c2981 */ /* 0x000f22000c1e1900 */
[----:B-----5:R-:W-:-:S05]  /*08f0*/  @P1 I2FP.F32.S32 R22, R22 ;  /* 0x0000001600161245 */ /* 0x020fca0000201400 */
[----:B--2---:R-:W-:Y:S01]  /*0900*/  @P1 FFMA R22, R22, R20, R21 ;  /* 0x0000001416161223 */ /* 0x004fe20000000015 */
[----:B---3--:R-:W-:Y:S02]  /*0910*/  @P1 I2FP.F32.S32 R23, R23 ;  /* 0x0000001700171245 */ /* 0x008fe40000201400 */
[----:B------:R-:W-:-:S03]  /*0920*/  @P2 I2FP.F32.S32 R20, R14 ;  /* 0x0000000e00142245 */ /* 0x000fc60000201400 */
[----:B----4-:R-:W-:-:S04]  /*0930*/  @P1 FFMA R21, R23, R11, R22 ;  /* 0x0000000b17151223 */ /* 0x010fc80000000016 */
[----:B------:R-:W-:-:S07]  /*0940*/  @P2 FFMA R21, R20, R12, R21 ;  /* 0x0000000c14152223 */ /* 0x000fce0000000015 */
.L_x_13:
[----:B------:R-:W-:Y:S05]  /*0950*/  @P0 BRA `(.L_x_15) ;  /* 0xfffffff8002c0947 */ /* 0x000fea000383ffff */
.L_x_10:
        /* <DEDUP_REMOVED lines=9> */
.L_x_16:
        /* <DEDUP_REMOVED lines=9> */
.L_x_103:


//--------------------- .text._Z11pixel_hypotPiS_S_S_ --------------------------
	.section	.text._Z11pixel_hypotPiS_S_S_,"ax",@progbits
	.align	128
        .global         _Z11pixel_hypotPiS_S_S_
        .type           _Z11pixel_hypotPiS_S_S_,@function
        .size           _Z11pixel_hypotPiS_S_S_,(.L_x_97 - _Z11pixel_hypotPiS_S_S_)
        .other          _Z11pixel_hypotPiS_S_S_,@"STO_CUDA_ENTRY STV_DEFAULT"
_Z11pixel_hypotPiS_S_S_:
.text._Z11pixel_hypotPiS_S_S_:
[----:B------:R-:W-:Y:S01]  /*0000*/  LDC R1, c[0x0][0x37c] ;  /* 0x0000df00ff017b82 */ /* 0x000fe20000000800 */
[----:B------:R-:W0:Y:S07]  /*0010*/  S2R R3, SR_TID.X ;  /* 0x0000000000037919 */ /* 0x000e2e0000002100 */
[----:B------:R-:W0:Y:S01]  /*0020*/  S2UR UR4, SR_CTAID.X ;  /* 0x00000000000479c3 */ /* 0x000e220000002500 */
[----:B------:R-:W1:Y:S07]  /*0030*/  S2R R0, SR_TID.Y ;  /* 0x0000000000007919 */ /* 0x000e6e0000002200 */
[----:B------:R-:W0:Y:S08]  /*0040*/  LDC R4, c[0x0][0x360] ;  /* 0x0000d800ff047b82 */ /* 0x000e300000000800 */
[----:B------:R-:W1:Y:S08]  /*0050*/  S2UR UR5, SR_CTAID.Y ;  /* 0x00000000000579c3 */ /* 0x000e700000002600 */
[----:B------:R-:W1:Y:S01]  /*0060*/  LDC R5, c[0x0][0x364] ;  /* 0x0000d900ff057b82 */ /* 0x000e620000000800 */
[----:B0-----:R-:W-:-:S05]  /*0070*/  IMAD R4, R4, UR4, R3 ;  /* 0x0000000404047c24 */ /* 0x001fca000f8e0203 */
[----:B------:R-:W-:Y:S01]  /*0080*/  ISETP.GE.AND P0, PT, R4, 0x1, PT ;  /* 0x000000010400780c */ /* 0x000fe20003f06270 */
[----:B-1----:R-:W-:-:S05]  /*0090*/  IMAD R5, R5, UR5, R0 ;  /* 0x0000000505057c24 */ /* 0x002fca000f8e0200 */
[----:B------:R-:W-:-:S04]  /*00a0*/  ISETP.EQ.OR P0, PT, R5, RZ, !P0 ;  /* 0x000000ff0500720c */ /* 0x000fc80004702670 */
[----:B------:R-:W-:-:S04]  /*00b0*/  ISETP.GT.U32.OR P0, PT, R5, 0x14c, P0 ;  /* 0x0000014c0500780c */ /* 0x000fc80000704470 */
[----:B------:R-:W-:-:S13]  /*00c0*/  ISETP.GT.OR P0, PT, R4, 0x555, P0 ;  /* 0x000005550400780c */ /* 0x000fda0000704670 */
[----:B------:R-:W-:Y:S05]  /*00d0*/  @P0 EXIT ;  /* 0x000000000000094d */ /* 0x000fea0003800000 */
[----:B------:R-:W0:Y:S01]  /*00e0*/  LDC.64 R2, c[0x0][0x380] ;  /* 0x0000e000ff027b82 */ /* 0x000e220000000a00 */
[----:B------:R-:W1:Y:S01]  /*00f0*/  LDCU.64 UR4, c[0x0][0x358] ;  /* 0x00006b00ff0477ac */ /* 0x000e620008000a00 */
[----:B------:R-:W-:-:S06]  /*0100*/  IMAD R4, R5, 0x556, R4 ;  /* 0x0000055605047824 */ /* 0x000fcc00078e0204 */
[----:B------:R-:W2:Y:S01]  /*0110*/  LDC.64 R6, c[0x0][0x388] ;  /* 0x0000e200ff067b82 */ /* 0x000ea20000000a00 */
[----:B0-----:R-:W-:-:S06]  /*0120*/  IMAD.WIDE.U32 R2, R4, 0x4, R2 ;  /* 0x0000000404027825 */ /* 0x001fcc00078e0002 */
[----:B-1----:R-:W3:Y:S01]  /*0130*/  LDG.E R2, desc[UR4][R2.64] ;  /* 0x0000000402027981 */ /* 0x002ee2000c1e1900 */
[----:B--2---:R-:W-:-:S05]  /*0140*/  IMAD.WIDE.U32 R6, R4, 0x4, R6 ;  /* 0x0000000404067825 */ /* 0x004fca00078e0006 */
[----:B------:R-:W2:Y:S01]  /*0150*/  LDG.E R5, desc[UR4][R6.64] ;  /* 0x0000000406057981 */ /* 0x000ea2000c1e1900 */
[----:B------:R-:W-:Y:S01]  /*0160*/  BSSY.RECONVERGENT B0, `(.L_x_17) ;  /* 0x0000010000007945 */ /* 0x000fe20003800200 */
[----:B---3--:R-:W-:-:S04]  /*0170*/  IMAD R0, R2, R2, RZ ;  /* 0x0000000202007224 */ /* 0x008fc800078e02ff */
[----:B--2---:R-:W-:-:S05]  /*0180*/  IMAD R0, R5, R5, R0 ;  /* 0x0000000505007224 */ /* 0x004fca00078e0200 */
[----:B------:R-:W-:-:S05]  /*0190*/  I2FP.F32.U32 R0, R0 ;  /* 0x0000000000007245 */ /* 0x000fca0000201000 */
[----:B------:R-:W-:Y:S01]  /*01a0*/  VIADD R8, R0, 0xf3000000 ;  /* 0xf300000000087836 */ /* 0x000fe20000000000 */
[----:B------:R0:W1:Y:S04]  /*01b0*/  MUFU.RSQ R9, R0 ;  /* 0x0000000000097308 */ /* 0x0000680000001400 */
[----:B------:R-:W-:-:S13]  /*01c0*/  ISETP.GT.U32.AND P0, PT, R8, 0x727fffff, PT ;  /* 0x727fffff0800780c */ /* 0x000fda0003f04070 */
[----:B01----:R-:W-:Y:S05]  /*01d0*/  @!P0 BRA `(.L_x_18) ;  /* 0x0000000000108947 */ /* 0x003fea0003800000 */
[----:B------:R-:W-:-:S07]  /*01e0*/  MOV R10, 0x200 ;  /* 0x00000200000a7802 */ /* 0x000fce0000000f00 */
[----:B------:R-:W-:Y:S05]  /*01f0*/  CALL.REL.NOINC `($__internal_1_$__cuda_sm20_sqrt_rn_f32_slowpath) ;  /* 0x0000000800c07944 */ /* 0x000fea0003c00000 */
[----:B------:R-:W-:Y:S01]  /*0200*/  IMAD.MOV.U32 R0, RZ, RZ, R3 ;  /* 0x000000ffff007224 */ /* 0x000fe200078e0003 */
[----:B------:R-:W-:Y:S06]  /*0210*/  BRA `(.L_x_19) ;  /* 0x0000000000107947 */ /* 0x000fec0003800000 */
.L_x_18:
[----:B------:R-:W-:Y:S01]  /*0220*/  FMUL.FTZ R3, R0, R9 ;  /* 0x0000000900037220 */ /* 0x000fe20000410000 */
[----:B------:R-:W-:-:S03]  /*0230*/  FMUL.FTZ R9, R9, 0.5 ;  /* 0x3f00000009097820 */ /* 0x000fc60000410000 */
[----:B------:R-:W-:-:S04]  /*0240*/  FFMA R0, -R3, R3, R0 ;  /* 0x0000000303007223 */ /* 0x000fc80000000100 */
[----:B------:R-:W-:-:S07]  /*0250*/  FFMA R0, R0, R9, R3 ;  /* 0x0000000900007223 */ /* 0x000fce0000000003 */
.L_x_19:
[----:B------:R-:W-:Y:S05]  /*0260*/  BSYNC.RECONVERGENT B0 ;  /* 0x0000000000007941 */ /* 0x000fea0003800200 */
.L_x_17:
[----:B------:R-:W0:Y:S01]  /*0270*/  LDC.64 R6, c[0x0][0x390] ;  /* 0x0000e400ff067b82 */ /* 0x000e220000000a00 */
[----:B------:R-:W1:Y:S01]  /*0280*/  F2I.TRUNC.NTZ R0, R0 ;  /* 0x0000000000007305 */ /* 0x000e62000020f100 */
[----:B------:R-:W-:Y:S02]  /*0290*/  ISETP.NE.AND P0, PT, R2, RZ, PT ;  /* 0x000000ff0200720c */ /* 0x000fe40003f05270 */
[----:B-1----:R-:W-:Y:S01]  /*02a0*/  VIMNMX R3, PT, PT, R0, 0xff, PT ;  /* 0x000000ff00037848 */ /* 0x002fe20003fe0100 */
[----:B0-----:R-:W-:-:S05]  /*02b0*/  IMAD.WIDE.U32 R6, R4, 0x4, R6 ;  /* 0x0000000404067825 */ /* 0x001fca00078e0006 */
[----:B------:R0:W-:Y:S05]  /*02c0*/  STG.E desc[UR4][R6.64], R3 ;  /* 0x0000000306007986 */ /* 0x0001ea000c101904 */
[----:B------:R-:W-:Y:S05]  /*02d0*/  @!P0 BRA `(.L_x_20) ;  /* 0x0000000400288947 */ /* 0x000fea0003800000 */
[----:B------:R-:W-:Y:S01]  /*02e0*/  I2FP.F32.S32 R5, R5 ;  /* 0x0000000500057245 */ /* 0x000fe20000201400 */
[----:B------:R-:W-:Y:S01]  /*02f0*/  BSSY.RECONVERGENT B0, `(.L_x_21) ;  /* 0x0000010000007945 */ /* 0x000fe20003800200 */
[----:B0-----:R-:W-:-:S04]  /*0300*/  I2FP.F32.S32 R6, R2 ;  /* 0x0000000200067245 */ /* 0x001fc80000201400 */
[----:B------:R-:W-:-:S04]  /*0310*/  FSETP.GT.AND P2, PT, |R5|, |R6|, PT ;  /* 0x400000060500720b */ /* 0x000fc80003f44200 */
[----:B------:R-:W-:Y:S02]  /*0320*/  FSEL R3, |R5|, |R6|, P2 ;  /* 0x4000000605037208 */ /* 0x000fe40001000200 */
[----:B------:R-:W-:Y:S02]  /*0330*/  FSEL R0, |R6|, |R5|, P2 ;  /* 0x4000000506007208 */ /* 0x000fe40001000200 */
[----:B------:R-:W0:Y:S08]  /*0340*/  MUFU.RCP R8, R3 ;  /* 0x0000000300087308 */ /* 0x000e300000001000 */
[----:B------:R-:W1:Y:S01]  /*0350*/  FCHK P0, R0, R3 ;  /* 0x0000000300007302 */ /* 0x000e620000000000 */
[----:B0-----:R-:W-:-:S04]  /*0360*/  FFMA R7, -R3, R8, 1 ;  /* 0x3f80000003077423 */ /* 0x001fc80000000108 */
[----:B------:R-:W-:-:S04]  /*0370*/  FFMA R7, R8, R7, R8 ;  /* 0x0000000708077223 */ /* 0x000fc80000000008 */
[----:B------:R-:W-:-:S04]  /*0380*/  FFMA R8, R0, R7, RZ ;  /* 0x0000000700087223 */ /* 0x000fc800000000ff */
[----:B------:R-:W-:-:S04]  /*0390*/  FFMA R9, -R3, R8, R0 ;  /* 0x0000000803097223 */ /* 0x000fc80000000100 */
[----:B------:R-:W-:Y:S01]  /*03a0*/  FFMA R7, R7, R9, R8 ;  /* 0x0000000907077223 */ /* 0x000fe20000000008 */
[----:B-1----:R-:W-:Y:S06]  /*03b0*/  @!P0 BRA `(.L_x_22) ;  /* 0x00000000000c8947 */ /* 0x002fec0003800000 */
[----:B------:R-:W-:-:S07]  /*03c0*/  MOV R8, 0x3e0 ;  /* 0x000003e000087802 */ /* 0x000fce0000000f00 */
[----:B------:R-:W-:Y:S05]  /*03d0*/  CALL.REL.NOINC `($__internal_2_$__cuda_sm3x_div_rn_noftz_f32_slowpath) ;  /* 0x0000000800a07944 */ /* 0x000fea0003c00000 */
[----:B------:R-:W-:-:S07]  /*03e0*/  IMAD.MOV.U32 R7, RZ, RZ, R0 ;  /* 0x000000ffff077224 */ /* 0x000fce00078e0000 */
.L_x_22:
[----:B------:R-:W-:Y:S05]  /*03f0*/  BSYNC.RECONVERGENT B0 ;  /* 0x0000000000007941 */ /* 0x000fea0003800200 */
.L_x_21:
[----:B------:R-:W-:Y:S02]  /*0400*/  IMAD.MOV.U32 R9, RZ, RZ, 0x3b33710b ;  /* 0x3b33710bff097424 */ /* 0x000fe400078e00ff */
[----:B------:R-:W-:Y:S01]  /*0410*/  FMUL R0, R7, R7 ;  /* 0x0000000707007220 */ /* 0x000fe20000400000 */
[----:B------:R-:W-:Y:S01]  /*0420*/  IMAD.MOV.U32 R11, RZ, RZ, 0x3f6ee581 ;  /* 0x3f6ee581ff0b7424 */ /* 0x000fe200078e00ff */
[----:B------:R-:W-:Y:S01]  /*0430*/  ISETP.GE.AND P0, PT, R2, RZ, PT ;  /* 0x000000ff0200720c */ /* 0x000fe20003f06270 */
[----:B------:R-:W-:Y:S02]  /*0440*/  IMAD.MOV.U32 R10, RZ, RZ, -0xfe47992 ;  /* 0xf01b866eff0a7424 */ /* 0x000fe400078e00ff */
[----:B------:R-:W-:Y:S01]  /*0450*/  FFMA R9, R0, R9, -0.015681877732276916504 ;  /* 0xbc80774800097423 */ /* 0x000fe20000000009 */
[----:B------:R-:W-:Y:S01]  /*0460*/  FSETP.NEU.AND P3, PT, |R6|, |R5|, PT ;  /* 0x400000050600720b */ /* 0x000fe20003f6d200 */
[----:B------:R-:W-:Y:S01]  /*0470*/  IMAD.MOV.U32 R8, RZ, RZ, 0x1 ;  /* 0x00000001ff087424 */ /* 0x000fe200078e00ff */
[----:B------:R-:W-:Y:S01]  /*0480*/  FSEL R2, R11, 1.8663789033889770508, P2 ;  /* 0x3feee5810b027808 */ /* 0x000fe20001000000 */
[C---:B------:R-:W-:Y:S01]  /*0490*/  FFMA R9, R0.reuse, R9, 0.042200751602649688721 ;  /* 0x3d2cdab200097423 */ /* 0x040fe20000000009 */
[----:B------:R-:W-:Y:S01]  /*04a0*/  FSETP.NEU.AND P1, PT, R3, RZ, PT ;  /* 0x000000ff0300720b */ /* 0x000fe20003f2d000 */
[----:B------:R-:W-:Y:S01]  /*04b0*/  FADD R6, |R5|, |R6| ;  /* 0x4000000605067221 */ /* 0x000fe20000000200 */
[----:B------:R-:W-:Y:S01]  /*04c0*/  BSSY.RECONVERGENT B0, `(.L_x_23) ;  /* 0x0000026000007945 */ /* 0x000fe20003800200 */
[----:B------:R-:W-:-:S04]  /*04d0*/  FFMA R9, R0, R9, -0.074792981147766113281 ;  /* 0xbd992d1000097423 */ /* 0x000fc80000000009 */
[----:B------:R-:W-:-:S04]  /*04e0*/  FFMA R9, R0, R9, 0.10640415549278259277 ;  /* 0x3dd9ea6c00097423 */ /* 0x000fc80000000009 */
[----:B------:R-:W-:-:S04]  /*04f0*/  FFMA R9, R0, R9, -0.14207722246646881104 ;  /* 0xbe117cb100097423 */ /* 0x000fc80000000009 */
[----:B------:R-:W-:-:S04]  /*0500*/  FFMA R9, R0, R9, 0.19993925094604492188 ;  /* 0x3e4cbce000097423 */ /* 0x000fc80000000009 */
[----:B------:R-:W-:-:S04]  /*0510*/  FFMA R9, R0, R9, -0.33333197236061096191 ;  /* 0xbeaaaa7d00097423 */ /* 0x000fc80000000009 */
[----:B------:R-:W-:Y:S02]  /*0520*/  FMUL R0, R0, R9 ;  /* 0x0000000900007220 */ /* 0x000fe40000400000 */
[----:B------:R-:W0:Y:S02]  /*0530*/  MUFU.RCP64H R9, 3.1415882110595703125 ;  /* 0x400921f900097908 */ /* 0x000e240000001800 */
[----:B------:R-:W-:-:S04]  /*0540*/  FFMA R0, R0, R7, R7 ;  /* 0x0000000700007223 */ /* 0x000fc80000000007 */
[----:B------:R-:W-:Y:S01]  /*0550*/  FFMA R7, R11, 1.6832555532455444336, -R0 ;  /* 0x3fd774eb0b077823 */ /* 0x000fe20000000800 */
[----:B------:R-:W-:-:S04]  /*0560*/  IMAD.MOV.U32 R11, RZ, RZ, 0x400921f9 ;  /* 0x400921f9ff0b7424 */ /* 0x000fc800078e00ff */
[-C--:B------:R-:W-:Y:S02]  /*0570*/  FSEL R12, R7, R0.reuse, P2 ;  /* 0x00000000070c7208 */ /* 0x080fe40001000000 */
[----:B------:R-:W-:Y:S01]  /*0580*/  FSEL R7, R0, -R0, P2 ;  /* 0x8000000000077208 */ /* 0x000fe20001000000 */
[----:B------:R-:W-:-:S04]  /*0590*/  IMAD.MOV.U32 R0, RZ, RZ, 0x4016cbe4 ;  /* 0x4016cbe4ff007424 */ /* 0x000fc800078e00ff */
[----:B------:R-:W-:Y:S01]  /*05a0*/  @!P0 FFMA R12, R2, 1.6832555532455444336, R7 ;  /* 0x3fd774eb020c8823 */ /* 0x000fe20000000007 */
[----:B0-----:R-:W-:Y:S01]  /*05b0*/  DFMA R2, R8, -R10, 1 ;  /* 0x3ff000000802742b */ /* 0x001fe2000000080a */
[----:B------:R-:W-:Y:S02]  /*05c0*/  @!P3 FSEL R12, R0, 0.78539818525314331055, !P0 ;  /* 0x3f490fdb000cb808 */ /* 0x000fe40004000000 */
[----:B------:R-:W-:Y:S02]  /*05d0*/  @!P1 FSEL R12, RZ, 3.1415927410125732422, P0 ;  /* 0x40490fdbff0c9808 */ /* 0x000fe40000000000 */
[----:B------:R-:W-:Y:S02]  /*05e0*/  FSETP.NAN.AND P0, PT, R6, R6, PT ;  /* 0x000000060600720b */ /* 0x000fe40003f08000 */
[----:B------:R-:W-:Y:S01]  /*05f0*/  LOP3.LUT R5, R12, 0x80000000, R5, 0xb8, !PT ;  /* 0x800000000c057812 */ /* 0x000fe200078eb805 */
[----:B------:R-:W-:-:S03]  /*0600*/  DFMA R2, R2, R2, R2 ;  /* 0x000000020202722b */ /* 0x000fc60000000002 */
[----:B------:R-:W-:-:S05]  /*0610*/  FSEL R5, R6, R5, P0 ;  /* 0x0000000506057208 */ /* 0x000fca0000000000 */
[----:B------:R-:W-:Y:S01]  /*0620*/  DFMA R2, R8, R2, R8 ;  /* 0x000000020802722b */ /* 0x000fe20000000008 */
[----:B------:R-:W-:-:S04]  /*0630*/  FMUL R5, R5, 180 ;  /* 0x4334000005057820 */ /* 0x000fc80000400000 */
[----:B------:R-:W0:Y:S03]  /*0640*/  F2F.F64.F32 R12, R5 ;  /* 0x00000005000c7310 */ /* 0x000e260000201800 */
[----:B------:R-:W-:-:S08]  /*0650*/  DFMA R6, R2, -R10, 1 ;  /* 0x3ff000000206742b */ /* 0x000fd0000000080a */
[----:B------:R-:W-:Y:S01]  /*0660*/  DFMA R2, R2, R6, R2 ;  /* 0x000000060202722b */ /* 0x000fe20000000002 */
[----:B0-----:R-:W-:-:S07]  /*0670*/  FSETP.GEU.AND P1, PT, |R13|, 6.5827683646048100446e-37, PT ;  /* 0x036000000d00780b */ /* 0x001fce0003f2e200 */
[----:B------:R-:W-:-:S08]  /*0680*/  DMUL R6, R12, R2 ;  /* 0x000000020c067228 */ /* 0x000fd00000000000 */
[----:B------:R-:W-:-:S08]  /*0690*/  DFMA R10, R6, -R10, R12 ;  /* 0x8000000a060a722b */ /* 0x000fd0000000000c */
[----:B------:R-:W-:-:S10]  /*06a0*/  DFMA R2, R2, R10, R6 ;  /* 0x0000000a0202722b */ /* 0x000fd40000000006 */
[----:B------:R-:W-:-:S05]  /*06b0*/  FFMA R0, RZ, 2.1426985263824462891, R3 ;  /* 0x400921f9ff007823 */ /* 0x000fca0000000003 */
[----:B------:R-:W-:-:S13]  /*06c0*/  FSETP.GT.AND P0, PT, |R0|, 1.469367938527859385e-39, PT ;  /* 0x001000000000780b */ /* 0x000fda0003f04200 */
[----:B------:R-:W-:Y:S05]  /*06d0*/  @P0 BRA P1, `(.L_x_24) ;  /* 0x0000000000100947 */ /* 0x000fea0000800000 */
[----:B------:R-:W-:-:S07]  /*06e0*/  MOV R0, 0x700 ;  /* 0x0000070000007802 */ /* 0x000fce0000000f00 */
[----:B------:R-:W-:Y:S05]  /*06f0*/  CALL.REL.NOINC `($__internal_0_$__cuda_sm20_div_rn_f64_full) ;  /* 0x00000000003c7944 */ /* 0x000fea0003c00000 */
[----:B------:R-:W-:Y:S02]  /*0700*/  IMAD.MOV.U32 R2, RZ, RZ, R12 ;  /* 0x000000ffff027224 */ /* 0x000fe400078e000c */
[----:B------:R-:W-:-:S07]  /*0710*/  IMAD.MOV.U32 R3, RZ, RZ, R13 ;  /* 0x000000ffff037224 */ /* 0x000fce00078e000d */
.L_x_24:
[----:B------:R-:W-:Y:S05]  /*0720*/  BSYNC.RECONVERGENT B0 ;  /* 0x0000000000007941 */ /* 0x000fea0003800200 */
.L_x_23:
[----:B------:R-:W0:Y:S01]  /*0730*/  LDC.64 R6, c[0x0][0x398] ;  /* 0x0000e600ff067b82 */ /* 0x000e220000000a00 */
[----:B------:R-:W1:Y:S01]  /*0740*/  F2I.F64.TRUNC R3, R2 ;  /* 0x0000000200037311 */ /* 0x000e62000030d100 */
[----:B0-----:R-:W-:-:S05]  /*0750*/  IMAD.WIDE.U32 R4, R4, 0x4, R6 ;  /* 0x0000000404047825 */ /* 0x001fca00078e0006 */
[----:B-1----:R-:W-:Y:S01]  /*0760*/  STG.E desc[UR4][R4.64], R3 ;  /* 0x0000000304007986 */ /* 0x002fe2000c101904 */
[----:B------:R-:W-:Y:S05]  /*0770*/  EXIT ;  /* 0x000000000000794d */ /* 0x000fea0003800000 */
.L_x_20:
[----:B------:R-:W-:-:S13]  /*0780*/  ISETP.NE.AND P0, PT, R5, RZ, PT ;  /* 0x000000ff0500720c */ /* 0x000fda0003f05270 */
[----:B------:R-:W-:Y:S05]  /*0790*/  @!P0 EXIT ;  /* 0x000000000000894d */ /* 0x000fea0003800000 */
[----:B0-----:R-:W0:Y:S01]  /*07a0*/  LDC.64 R2, c[0x0][0x398] ;  /* 0x0000e600ff027b82 */ /* 0x001e220000000a00 */
[----:B------:R-:W-:Y:S02]  /*07b0*/  IMAD.MOV.U32 R5, RZ, RZ, 0x5a ;  /* 0x0000005aff057424 */ /* 0x000fe400078e00ff */
[----:B0-----:R-:W-:-:S05]  /*07c0*/  IMAD.WIDE.U32 R2, R4, 0x4, R2 ;  /* 0x0000000404027825 */ /* 0x001fca00078e0002 */
[----:B------:R-:W-:Y:S01]  /*07d0*/  STG.E desc[UR4][R2.64], R5 ;  /* 0x0000000502007986 */ /* 0x000fe2000c101904 */
[----:B------:R-:W-:Y:S05]  /*07e0*/  EXIT ;  /* 0x000000000000794d */ /* 0x000fea0003800000 */
        .weak           $__internal_0_$__cuda_sm20_div_rn_f64_full
        .type           $__internal_0_$__cuda_sm20_div_rn_f64_full,@function
        .size           $__internal_0_$__cuda_sm20_div_rn_f64_full,($__internal_1_$__cuda_sm20_sqrt_rn_f32_slowpath - $__internal_0_$__cuda_sm20_div_rn_f64_full)
$__internal_0_$__cuda_sm20_div_rn_f64_full:
[----:B------:R-:W-:Y:S01]  /*07f0*/  IMAD.MOV.U32 R3, RZ, RZ, 0x3ff921f9 ;  /* 0x3ff921f9ff037424 */ /* 0x000fe200078e00ff */
[----:B------:R-:W-:Y:S01]  /*0800*/  MOV R2, 0xf01b866e ;  /* 0xf01b866e00027802 */ /* 0x000fe20000000f00 */
[----:B------:R-:W-:Y:S01]  /*0810*/  IMAD.MOV.U32 R8, RZ, RZ, 0x1 ;  /* 0x00000001ff087424 */ /* 0x000fe200078e00ff */
[----:B------:R-:W-:Y:S01]  /*0820*/  BSSY.RECONVERGENT B1, `(.L_x_25) ;  /* 0x000004a000017945 */ /* 0x000fe20003800200 */
[----:B------:R-:W0:Y:S01]  /*0830*/  MUFU.RCP64H R9, R3 ;  /* 0x0000000300097308 */ /* 0x000e220000001800 */
[----:B------:R-:W-:Y:S02]  /*0840*/  IMAD.MOV.U32 R7, RZ, RZ, R13 ;  /* 0x000000ffff077224 */ /* 0x000fe400078e000d */
[----:B------:R-:W-:Y:S02]  /*0850*/  IMAD.MOV.U32 R13, RZ, RZ, 0x1ca00000 ;  /* 0x1ca00000ff0d7424 */ /* 0x000fe400078e00ff */
[----:B------:R-:W-:Y:S01]  /*0860*/  IMAD.MOV.U32 R6, RZ, RZ, R12 ;  /* 0x000000ffff067224 */ /* 0x000fe200078e000c */
[C---:B------:R-:W-:Y:S01]  /*0870*/  FSETP.GEU.AND P1, PT, |R7|.reuse, 1.469367938527859385e-39, PT ;  /* 0x001000000700780b */ /* 0x040fe20003f2e200 */
[----:B------:R-:W-:Y:S01]  /*0880*/  IMAD.MOV.U32 R19, RZ, RZ, 0x40000000 ;  /* 0x40000000ff137424 */ /* 0x000fe200078e00ff */
[----:B------:R-:W-:-:S04]  /*0890*/  LOP3.LUT R5, R7, 0x7ff00000, RZ, 0xc0, !PT ;  /* 0x7ff0000007057812 */ /* 0x000fc800078ec0ff */
[----:B------:R-:W-:Y:S01]  /*08a0*/  ISETP.GE.U32.AND P0, PT, R5, 0x40000000, PT ;  /* 0x400000000500780c */ /* 0x000fe20003f06070 */
[----:B------:R-:W-:Y:S01]  /*08b0*/  IMAD.MOV.U32 R18, RZ, RZ, R5 ;  /* 0x000000ffff127224 */ /* 0x000fe200078e0005 */
[----:B------:R-:W-:Y:S02]  /*08c0*/  IADD3 R20, PT, PT, R19, -0x1, RZ ;  /* 0xffffffff13147810 */ /* 0x000fe40007ffe0ff */
[----:B------:R-:W-:Y:S01]  /*08d0*/  SEL R13, R13, 0x63400000, !P0 ;  /* 0x634000000d0d7807 */ /* 0x000fe20004000000 */
[----:B0-----:R-:W-:-:S08]  /*08e0*/  DFMA R10, R8, -R2, 1 ;  /* 0x3ff00000080a742b */ /* 0x001fd00000000802 */
[----:B------:R-:W-:-:S08]  /*08f0*/  DFMA R10, R10, R10, R10 ;  /* 0x0000000a0a0a722b */ /* 0x000fd0000000000a */
[----:B------:R-:W-:Y:S01]  /*0900*/  DFMA R14, R8, R10, R8 ;  /* 0x0000000a080e722b */ /* 0x000fe20000000008 */
[C-C-:B------:R-:W-:Y:S01]  /*0910*/  @!P1 LOP3.LUT R10, R13.reuse, 0x80000000, R7.reuse, 0xf8, !PT ;  /* 0x800000000d0a9812 */ /* 0x140fe200078ef807 */
[----:B------:R-:W-:Y:S01]  /*0920*/  IMAD.MOV.U32 R8, RZ, RZ, R6 ;  /* 0x000000ffff087224 */ /* 0x000fe200078e0006 */
[----:B------:R-:W-:Y:S02]  /*0930*/  LOP3.LUT R9, R13, 0x800fffff, R7, 0xf8, !PT ;  /* 0x800fffff0d097812 */ /* 0x000fe400078ef807 */
[----:B------:R-:W-:Y:S01]  /*0940*/  @!P1 LOP3.LUT R11, R10, 0x100000, RZ, 0xfc, !PT ;  /* 0x001000000a0b9812 */ /* 0x000fe200078efcff */
[----:B------:R-:W-:Y:S02]  /*0950*/  @!P1 IMAD.MOV.U32 R10, RZ, RZ, RZ ;  /* 0x000000ffff0a9224 */ /* 0x000fe400078e00ff */
[----:B------:R-:W-:-:S04]  /*0960*/  DFMA R16, R14, -R2, 1 ;  /* 0x3ff000000e10742b */ /* 0x000fc80000000802 */
[----:B------:R-:W-:-:S04]  /*0970*/  @!P1 DFMA R8, R8, 2, -R10 ;  /* 0x400000000808982b */ /* 0x000fc8000000080a */
[----:B------:R-:W-:-:S06]  /*0980*/  DFMA R16, R14, R16, R14 ;  /* 0x000000100e10722b */ /* 0x000fcc000000000e */
[----:B------:R-:W-:Y:S02]  /*0990*/  @!P1 LOP3.LUT R18, R9, 0x7ff00000, RZ, 0xc0, !PT ;  /* 0x7ff0000009129812 */ /* 0x000fe400078ec0ff */
[----:B------:R-:W-:-:S03]  /*09a0*/  DMUL R10, R16, R8 ;  /* 0x00000008100a7228 */ /* 0x000fc60000000000 */
[----:B------:R-:W-:-:S05]  /*09b0*/  VIADD R12, R18, 0xffffffff ;  /* 0xffffffff120c7836 */ /* 0x000fca0000000000 */
[----:B------:R-:W-:Y:S01]  /*09c0*/  DFMA R14, R10, -R2, R8 ;  /* 0x800000020a0e722b */ /* 0x000fe20000000008 */
[----:B------:R-:W-:-:S04]  /*09d0*/  ISETP.GT.U32.AND P0, PT, R12, 0x7feffffe, PT ;  /* 0x7feffffe0c00780c */ /* 0x000fc80003f04070 */
[----:B------:R-:W-:-:S03]  /*09e0*/  ISETP.GT.U32.OR P0, PT, R20, 0x7feffffe, P0 ;  /* 0x7feffffe1400780c */ /* 0x000fc60000704470 */
[----:B------:R-:W-:-:S10]  /*09f0*/  DFMA R10, R16, R14, R10 ;  /* 0x0000000e100a722b */ /* 0x000fd4000000000a */
[----:B------:R-:W-:Y:S05]  /*0a00*/  @P0 BRA `(.L_x_26) ;  /* 0x0000000000680947 */ /* 0x000fea0003800000 */
[----:B------:R-:W-:-:S05]  /*0a10*/  IMAD.MOV.U32 R6, RZ, RZ, 0x40000000 ;  /* 0x40000000ff067424 */ /* 0x000fca00078e00ff */
[----:B------:R-:W-:-:S04]  /*0a20*/  VIADDMNMX R5, R5, -R6, 0xb9600000, !PT ;  /* 0xb960000005057446 */ /* 0x000fc80007800906 */
[----:B------:R-:W-:-:S05]  /*0a30*/  VIMNMX R6, PT, PT, R5, 0x46a00000, PT ;  /* 0x46a0000005067848 */ /* 0x000fca0003fe0100 */
[----:B------:R-:W-:Y:S02]  /*0a40*/  IMAD.IADD R14, R6, 0x1, -R13 ;  /* 0x00000001060e7824 */ /* 0x000fe400078e0a0d */
[----:B------:R-:W-:Y:S02]  /*0a50*/  IMAD.MOV.U32 R6, RZ, RZ, RZ ;  /* 0x000000ffff067224 */ /* 0x000fe400078e00ff */
[----:B------:R-:W-:-:S06]  /*0a60*/  VIADD R7, R14, 0x7fe00000 ;  /* 0x7fe000000e077836 */ /* 0x000fcc0000000000 */
[----:B------:R-:W-:-:S10]  /*0a70*/  DMUL R12, R10, R6 ;  /* 0x000000060a0c7228 */ /* 0x000fd40000000000 */
[----:B------:R-:W-:-:S13]  /*0a80*/  FSETP.GTU.AND P0, PT, |R13|, 1.469367938527859385e-39, PT ;  /* 0x001000000d00780b */ /* 0x000fda0003f0c200 */
[----:B------:R-:W-:Y:S05]  /*0a90*/  @P0 BRA `(.L_x_27) ;  /* 0x0000000000880947 */ /* 0x000fea0003800000 */
[----:B------:R-:W-:Y:S01]  /*0aa0*/  DFMA R2, R10, -R2, R8 ;  /* 0x800000020a02722b */ /* 0x000fe20000000008 */
[----:B------:R-:W-:-:S09]  /*0ab0*/  IMAD.MOV.U32 R6, RZ, RZ, RZ ;  /* 0x000000ffff067224 */ /* 0x000fd200078e00ff */
[C---:B------:R-:W-:Y:S02]  /*0ac0*/  FSETP.NEU.AND P0, PT, R3.reuse, RZ, PT ;  /* 0x000000ff0300720b */ /* 0x040fe40003f0d000 */
[----:B------:R-:W-:-:S04]  /*0ad0*/  LOP3.LUT R2, R3, 0x400921f9, RZ, 0x3c, !PT ;  /* 0x400921f903027812 */ /* 0x000fc800078e3cff */
[----:B------:R-:W-:-:S04]  /*0ae0*/  LOP3.LUT R5, R2, 0x80000000, RZ, 0xc0, !PT ;  /* 0x8000000002057812 */ /* 0x000fc800078ec0ff */
[----:B------:R-:W-:-:S03]  /*0af0*/  LOP3.LUT R7, R5, R7, RZ, 0xfc, !PT ;  /* 0x0000000705077212 */ /* 0x000fc600078efcff */
[----:B------:R-:W-:Y:S05]  /*0b00*/  @!P0 BRA `(.L_x_27) ;  /* 0x00000000006c8947 */ /* 0x000fea0003800000 */
[----:B------:R-:W-:Y:S01]  /*0b10*/  IMAD.MOV R3, RZ, RZ, -R14 ;  /* 0x000000ffff037224 */ /* 0x000fe200078e0a0e */
[----:B------:R-:W-:Y:S01]  /*0b20*/  DMUL.RP R6, R10, R6 ;  /* 0x000000060a067228 */ /* 0x000fe20000008000 */
[----:B------:R-:W-:-:S06]  /*0b30*/  IMAD.MOV.U32 R2, RZ, RZ, RZ ;  /* 0x000000ffff027224 */ /* 0x000fcc00078e00ff */
[----:B------:R-:W-:-:S03]  /*0b40*/  DFMA R2, R12, -R2, R10 ;  /* 0x800000020c02722b */ /* 0x000fc6000000000a */
[----:B------:R-:W-:-:S03]  /*0b50*/  LOP3.LUT R5, R7, R5, RZ, 0x3c, !PT ;  /* 0x0000000507057212 */ /* 0x000fc600078e3cff */
[----:B------:R-:W-:-:S04]  /*0b60*/  IADD3 R2, PT, PT, -R14, -0x43300000, RZ ;  /* 0xbcd000000e027810 */ /* 0x000fc80007ffe1ff */
[----:B------:R-:W-:-:S04]  /*0b70*/  FSETP.NEU.AND P0, PT, |R3|, R2, PT ;  /* 0x000000020300720b */ /* 0x000fc80003f0d200 */
[----:B------:R-:W-:Y:S02]  /*0b80*/  FSEL R12, R6, R12, !P0 ;  /* 0x0000000c060c7208 */ /* 0x000fe40004000000 */
[----:B------:R-:W-:Y:S01]  /*0b90*/  FSEL R13, R5, R13, !P0 ;  /* 0x0000000d050d7208 */ /* 0x000fe20004000000 */
[----:B------:R-:W-:Y:S06]  /*0ba0*/  BRA `(.L_x_27) ;  /* 0x0000000000447947 */ /* 0x000fec0003800000 */
.L_x_26:
[----:B------:R-:W-:-:S14]  /*0bb0*/  DSETP.NAN.AND P0, PT, R6, R6, PT ;  /* 0x000000060600722a */ /* 0x000fdc0003f08000 */
[----:B------:R-:W-:Y:S05]  /*0bc0*/  @P0 BRA `(.L_x_28) ;  /* 0x0000000000340947 */ /* 0x000fea0003800000 */
[----:B------:R-:W-:Y:S01]  /*0bd0*/  ISETP.NE.AND P0, PT, R18, R19, PT ;  /* 0x000000131200720c */ /* 0x000fe20003f05270 */
[----:B------:R-:W-:Y:S02]  /*0be0*/  IMAD.MOV.U32 R12, RZ, RZ, 0x0 ;  /* 0x00000000ff0c7424 */ /* 0x000fe400078e00ff */
[----:B------:R-:W-:-:S10]  /*0bf0*/  IMAD.MOV.U32 R13, RZ, RZ, -0x80000 ;  /* 0xfff80000ff0d7424 */ /* 0x000fd400078e00ff */
[----:B------:R-:W-:Y:S05]  /*0c00*/  @!P0 BRA `(.L_x_27) ;  /* 0x00000000002c8947 */ /* 0x000fea0003800000 */
[----:B------:R-:W-:Y:S02]  /*0c10*/  ISETP.NE.AND P0, PT, R18, 0x7ff00000, PT ;  /* 0x7ff000001200780c */ /* 0x000fe40003f05270 */
[----:B------:R-:W-:Y:S02]  /*0c20*/  LOP3.LUT R6, R7, 0x400921f9, RZ, 0x3c, !PT ;  /* 0x400921f907067812 */ /* 0x000fe400078e3cff */
[----:B------:R-:W-:Y:S02]  /*0c30*/  ISETP.EQ.OR P0, PT, R19, RZ, !P0 ;  /* 0x000000ff1300720c */ /* 0x000fe40004702670 */
[----:B------:R-:W-:-:S11]  /*0c40*/  LOP3.LUT R13, R6, 0x80000000, RZ, 0xc0, !PT ;  /* 0x80000000060d7812 */ /* 0x000fd600078ec0ff */
[----:B------:R-:W-:Y:S02]  /*0c50*/  @P0 LOP3.LUT R2, R13, 0x7ff00000, RZ, 0xfc, !PT ;  /* 0x7ff000000d020812 */ /* 0x000fe400078efcff */
[----:B------:R-:W-:Y:S01]  /*0c60*/  @!P0 MOV R12, RZ ;  /* 0x000000ff000c8202 */ /* 0x000fe20000000f00 */
[----:B------:R-:W-:Y:S02]  /*0c70*/  @P0 IMAD.MOV.U32 R12, RZ, RZ, RZ ;  /* 0x000000ffff0c0224 */ /* 0x000fe400078e00ff */
[----:B------:R-:W-:Y:S01]  /*0c80*/  @P0 IMAD.MOV.U32 R13, RZ, RZ, R2 ;  /* 0x000000ffff0d0224 */ /* 0x000fe200078e0002 */
[----:B------:R-:W-:Y:S06]  /*0c90*/  BRA `(.L_x_27) ;  /* 0x0000000000087947 */ /* 0x000fec0003800000 */
.L_x_28:
[----:B------:R-:W-:Y:S01]  /*0ca0*/  LOP3.LUT R13, R7, 0x80000, RZ, 0xfc, !PT ;  /* 0x00080000070d7812 */ /* 0x000fe200078efcff */
[----:B------:R-:W-:-:S07]  /*0cb0*/  IMAD.MOV.U32 R12, RZ, RZ, R6 ;  /* 0x000000ffff0c7224 */ /* 0x000fce00078e0006 */
.L_x_27:
[----:B------:R-:W-:Y:S05]  /*0cc0*/  BSYNC.RECONVERGENT B1 ;  /* 0x0000000000017941 */ /* 0x000fea0003800200 */
.L_x_25:
[----:B------:R-:W-:Y:S02]  /*0cd0*/  IMAD.MOV.U32 R2, RZ, RZ, R0 ;  /* 0x000000ffff027224 */ /* 0x000fe400078e0000 */
[----:B------:R-:W-:-:S04]  /*0ce0*/  IMAD.MOV.U32 R3, RZ, RZ, 0x0 ;  /* 0x00000000ff037424 */ /* 0x000fc800078e00ff */
[----:B------:R-:W-:Y:S05]  /*0cf0*/  RET.REL.NODEC R2 `(_Z11pixel_hypotPiS_S_S_) ;  /* 0xfffffff002c07950 */ /* 0x000fea0003c3ffff */
        .weak           $__internal_1_$__cuda_sm20_sqrt_rn_f32_slowpath
        .type           $__internal_1_$__cuda_sm20_sqrt_rn_f32_slowpath,@function
        .size           $__internal_1_$__cuda_sm20_sqrt_rn_f32_slowpath,($__internal_2_$__cuda_sm3x_div_rn_noftz_f32_slowpath - $__internal_1_$__cuda_sm20_sqrt_rn_f32_slowpath)
$__internal_1_$__cuda_sm20_sqrt_rn_f32_slowpath:
[----:B------:R-:W-:-:S13]  /*0d00*/  LOP3.LUT P0, RZ, R0, 0x7fffffff, RZ, 0xc0, !PT ;  /* 0x7fffffff00ff7812 */ /* 0x000fda000780c0ff */
[----:B------:R-:W-:Y:S01]  /*0d10*/  @!P0 IMAD.MOV.U32 R3, RZ, RZ, R0 ;  /* 0x000000ffff038224 */ /* 0x000fe200078e0000 */
[----:B------:R-:W-:Y:S06]  /*0d20*/  @!P0 BRA `(.L_x_29) ;  /* 0x0000000000408947 */ /* 0x000fec0003800000 */
[----:B------:R-:W-:-:S13]  /*0d30*/  FSETP.GEU.FTZ.AND P0, PT, R0, RZ, PT ;  /* 0x000000ff0000720b */ /* 0x000fda0003f1e000 */
[----:B------:R-:W-:Y:S01]  /*0d40*/  @!P0 IMAD.MOV.U32 R3, RZ, RZ, 0x7fffffff ;  /* 0x7fffffffff038424 */ /* 0x000fe200078e00ff */
[----:B------:R-:W-:Y:S06]  /*0d50*/  @!P0 BRA `(.L_x_29) ;  /* 0x0000000000348947 */ /* 0x000fec0003800000 */
[----:B------:R-:W-:-:S13]  /*0d60*/  FSETP.GTU.FTZ.AND P0, PT, |R0|, +INF , PT ;  /* 0x7f8000000000780b */ /* 0x000fda0003f1c200 */
[----:B------:R-:W-:Y:S01]  /*0d70*/  @P0 FADD.FTZ R3, R0, 1 ;  /* 0x3f80000000030421 */ /* 0x000fe20000010000 */
[----:B------:R-:W-:Y:S06]  /*0d80*/  @P0 BRA `(.L_x_29) ;  /* 0x0000000000280947 */ /* 0x000fec0003800000 */
[----:B------:R-:W-:-:S13]  /*0d90*/  FSETP.NEU.FTZ.AND P0, PT, |R0|, +INF , PT ;  /* 0x7f8000000000780b */ /* 0x000fda0003f1d200 */
[----:B------:R-:W-:-:S04]  /*0da0*/  @P0 FFMA R6, R0, 1.84467440737095516160e+19, RZ ;  /* 0x5f80000000060823 */ /* 0x000fc800000000ff */
[----:B------:R-:W0:Y:S02]  /*0db0*/  @P0 MUFU.RSQ R3, R6 ;  /* 0x0000000600030308 */ /* 0x000e240000001400 */
[----:B0-----:R-:W-:Y:S01]  /*0dc0*/  @P0 FMUL.FTZ R7, R6, R3 ;  /* 0x0000000306070220 */ /* 0x001fe20000410000 */
[----:B------:R-:W-:Y:S01]  /*0dd0*/  @P0 FMUL.FTZ R9, R3, 0.5 ;  /* 0x3f00000003090820 */ /* 0x000fe20000410000 */
[----:B------:R-:W-:Y:S02]  /*0de0*/  @!P0 IMAD.MOV.U32 R3, RZ, RZ, R0 ;  /* 0x000000ffff038224 */ /* 0x000fe400078e0000 */
[----:B------:R-:W-:-:S04]  /*0df0*/  @P0 FADD.FTZ R8, -R7, -RZ ;  /* 0x800000ff07080221 */ /* 0x000fc80000010100 */
[----:B------:R-:W-:-:S04]  /*0e00*/  @P0 FFMA R8, R7, R8, R6 ;  /* 0x0000000807080223 */ /* 0x000fc80000000006 */
[----:B------:R-:W-:-:S04]  /*0e10*/  @P0 FFMA R8, R8, R9, R7 ;  /* 0x0000000908080223 */ /* 0x000fc80000000007 */
[----:B------:R-:W-:-:S07]  /*0e20*/  @P0 FMUL.FTZ R3, R8, 2.3283064365386962891e-10 ;  /* 0x2f80000008030820 */ /* 0x000fce0000410000 */
.L_x_29:
[----:B------:R-:W-:Y:S02]  /*0e30*/  HFMA2 R7, -RZ, RZ, 0, 0 ;  /* 0x00000000ff077431 */ /* 0x000fe400000001ff */
[----:B------:R-:W-:-:S04]  /*0e40*/  IMAD.MOV.U32 R6, RZ, RZ, R10 ;  /* 0x000000ffff067224 */ /* 0x000fc800078e000a */
[----:B------:R-:W-:Y:S05]  /*0e50*/  RET.REL.NODEC R6 `(_Z11pixel_hypotPiS_S_S_) ;  /* 0xfffffff006687950 */ /* 0x000fea0003c3ffff */
        .weak           $__internal_2_$__cuda_sm3x_div_rn_noftz_f32_slowpath
        .type           $__internal_2_$__cuda_sm3x_div_rn_noftz_f32_slowpath,@function
        .size           $__internal_2_$__cuda_sm3x_div_rn_noftz_f32_slowpath,(.L_x_97 - $__internal_2_$__cuda_sm3x_div_rn_noftz_f32_slowpath)
$__internal_2_$__cuda_sm3x_div_rn_noftz_f32_slowpath:
[--C-:B------:R-:W-:Y:S01]  /*0e60*/  SHF.R.U32.HI R9, RZ, 0x17, R3.reuse ;  /* 0x00000017ff097819 */ /* 0x100fe20000011603 */
[----:B------:R-:W-:Y:S01]  /*0e70*/  BSSY.RECONVERGENT B1, `(.L_x_30) ;  /* 0x0000064000017945 */ /* 0x000fe20003800200 */
[--C-:B------:R-:W-:Y:S01]  /*0e80*/  SHF.R.U32.HI R7, RZ, 0x17, R0.reuse ;  /* 0x00000017ff077819 */ /* 0x100fe20000011600 */
[----:B------:R-:W-:Y:S01]  /*0e90*/  IMAD.MOV.U32 R11, RZ, RZ, R0 ;  /* 0x000000ffff0b7224 */ /* 0x000fe200078e0000 */
[----:B------:R-:W-:Y:S01]  /*0ea0*/  LOP3.LUT R9, R9, 0xff, RZ, 0xc0, !PT ;  /* 0x000000ff09097812 */ /* 0x000fe200078ec0ff */
[----:B------:R-:W-:Y:S01]  /*0eb0*/  IMAD.MOV.U32 R12, RZ, RZ, R3 ;  /* 0x000000ffff0c7224 */ /* 0x000fe200078e0003 */
[----:B------:R-:W-:-:S03]  /*0ec0*/  LOP3.LUT R10, R7, 0xff, RZ, 0xc0, !PT ;  /* 0x000000ff070a7812 */ /* 0x000fc600078ec0ff */
[----:B------:R-:W-:Y:S02]  /*0ed0*/  VIADD R14, R9, 0xffffffff ;  /* 0xffffffff090e7836 */ /* 0x000fe40000000000 */
[----:B------:R-:W-:-:S03]  /*0ee0*/  VIADD R13, R10, 0xffffffff ;  /* 0xffffffff0a0d7836 */ /* 0x000fc60000000000 */
[----:B------:R-:W-:-:S04]  /*0ef0*/  ISETP.GT.U32.AND P0, PT, R14, 0xfd, PT ;  /* 0x000000fd0e00780c */ /* 0x000fc80003f04070 */
[----:B------:R-:W-:-:S13]  /*0f00*/  ISETP.GT.U32.OR P0, PT, R13, 0xfd, P0 ;  /* 0x000000fd0d00780c */ /* 0x000fda0000704470 */
[----:B------:R-:W-:Y:S01]  /*0f10*/  @!P0 IMAD.MOV.U32 R7, RZ, RZ, RZ ;  /* 0x000000ffff078224 */ /* 0x000fe200078e00ff */
[----:B------:R-:W-:Y:S06]  /*0f20*/  @!P0 BRA `(.L_x_31) ;  /* 0x00000000005c8947 */ /* 0x000fec0003800000 */
[----:B------:R-:W-:Y:S02]  /*0f30*/  FSETP.GTU.FTZ.AND P1, PT, |R3|, +INF , PT ;  /* 0x7f8000000300780b */ /* 0x000fe40003f3c200 */
[----:B------:R-:W-:-:S04]  /*0f40*/  FSETP.GTU.FTZ.AND P0, PT, |R0|, +INF , PT ;  /* 0x7f8000000000780b */ /* 0x000fc80003f1c200 */
[----:B------:R-:W-:-:S13]  /*0f50*/  PLOP3.LUT P0, PT, P0, P1, PT, 0xf8, 0x8f ;  /* 0x00000000008f781c */ /* 0x000fda0000703f70 */
[----:B------:R-:W-:Y:S05]  /*0f60*/  @P0 BRA `(.L_x_32) ;  /* 0x00000004004c0947 */ /* 0x000fea0003800000 */
[----:B------:R-:W-:-:S13]  /*0f70*/  LOP3.LUT P0, RZ, R12, 0x7fffffff, R11, 0xc8, !PT ;  /* 0x7fffffff0cff7812 */ /* 0x000fda000780c80b */
[----:B------:R-:W-:Y:S05]  /*0f80*/  @!P0 BRA `(.L_x_33) ;  /* 0x00000004003c8947 */ /* 0x000fea0003800000 */
[C---:B------:R-:W-:Y:S02]  /*0f90*/  FSETP.NEU.FTZ.AND P3, PT, |R0|.reuse, +INF , PT ;  /* 0x7f8000000000780b */ /* 0x040fe40003f7d200 */
[----:B------:R-:W-:Y:S02]  /*0fa0*/  FSETP.NEU.FTZ.AND P1, PT, |R3|, +INF , PT ;  /* 0x7f8000000300780b */ /* 0x000fe40003f3d200 */
[----:B------:R-:W-:-:S11]  /*0fb0*/  FSETP.NEU.FTZ.AND P0, PT, |R0|, +INF , PT ;  /* 0x7f8000000000780b */ /* 0x000fd60003f1d200 */
[----:B------:R-:W-:Y:S05]  /*0fc0*/  @!P1 BRA !P3, `(.L_x_33) ;  /* 0x00000004002c9947 */ /* 0x000fea0005800000 */
[----:B------:R-:W-:-:S04]  /*0fd0*/  LOP3.LUT P3, RZ, R11, 0x7fffffff, RZ, 0xc0, !PT ;  /* 0x7fffffff0bff7812 */ /* 0x000fc8000786c0ff */
[----:B------:R-:W-:-:S13]  /*0fe0*/  PLOP3.LUT P1, PT, P1, P3, PT, 0x2f, 0xf2 ;  /* 0x0000000000f2781c */ /* 0x000fda0000f26577 */
[----:B------:R-:W-:Y:S05]  /*0ff0*/  @P1 BRA `(.L_x_34) ;  /* 0x0000000400181947 */ /* 0x000fea0003800000 */
[----:B------:R-:W-:-:S04]  /*1000*/  LOP3.LUT P1, RZ, R12, 0x7fffffff, RZ, 0xc0, !PT ;  /* 0x7fffffff0cff7812 */ /* 0x000fc8000782c0ff */
[----:B------:R-:W-:-:S13]  /*1010*/  PLOP3.LUT P0, PT, P0, P1, PT, 0x2f, 0xf2 ;  /* 0x0000000000f2781c */ /* 0x000fda0000702577 */
[----:B------:R-:W-:Y:S05]  /*1020*/  @P0 BRA `(.L_x_35) ;  /* 0x0000000400000947 */ /* 0x000fea0003800000 */
[----:B------:R-:W-:Y:S02]  /*1030*/  ISETP.GE.AND P0, PT, R13, RZ, PT ;  /* 0x000000ff0d00720c */ /* 0x000fe40003f06270 */
[----:B------:R-:W-:-:S11]  /*1040*/  ISETP.GE.AND P1, PT, R14, RZ, PT ;  /* 0x000000ff0e00720c */ /* 0x000fd60003f26270 */
[----:B------:R-:W-:Y:S02]  /*1050*/  @P0 IMAD.MOV.U32 R7, RZ, RZ, RZ ;  /* 0x000000ffff070224 */ /* 0x000fe400078e00ff */
[----:B------:R-:W-:Y:S01]  /*1060*/  @!P0 FFMA R11, R0, 1.84467440737095516160e+19, RZ ;  /* 0x5f800000000b8823 */ /* 0x000fe200000000ff */
[----:B------:R-:W-:Y:S02]  /*1070*/  @!P0 IMAD.MOV.U32 R7, RZ, RZ, -0x40 ;  /* 0xffffffc0ff078424 */ /* 0x000fe400078e00ff */
[----:B------:R-:W-:Y:S02]  /*1080*/  @!P1 FFMA R12, R3, 1.84467440737095516160e+19, RZ ;  /* 0x5f800000030c9823 */ /* 0x000fe400000000ff */
[----:B------:R-:W-:-:S07]  /*1090*/  @!P1 VIADD R7, R7, 0x40 ;  /* 0x0000004007079836 */ /* 0x000fce0000000000 */
.L_x_31:
[----:B------:R-:W-:Y:S01]  /*10a0*/  LEA R13, R9, 0xc0800000, 0x17 ;  /* 0xc0800000090d7811 */ /* 0x000fe200078eb8ff */
[----:B------:R-:W-:Y:S01]  /*10b0*/  BSSY.RECONVERGENT B2, `(.L_x_36) ;  /* 0x0000036000027945 */ /* 0x000fe20003800200 */
[----:B------:R-:W-:-:S03]  /*10c0*/  IADD3 R10, PT, PT, R10, -0x7f, RZ ;  /* 0xffffff810a0a7810 */ /* 0x000fc60007ffe0ff */
[----:B------:R-:W-:Y:S02]  /*10d0*/  IMAD.IADD R13, R12, 0x1, -R13 ;  /* 0x000000010c0d7824 */ /* 0x000fe400078e0a0d */
[C---:B------:R-:W-:Y:S01]  /*10e0*/  IMAD R0, R10.reuse, -0x800000, R11 ;  /* 0xff8000000a007824 */ /* 0x040fe200078e020b */
[----:B------:R-:W-:Y:S01]  /*10f0*/  IADD3 R10, PT, PT, R10, 0x7f, -R9 ;  /* 0x0000007f0a0a7810 */ /* 0x000fe20007ffe809 */
[----:B------:R-:W0:Y:S01]  /*1100*/  MUFU.RCP R12, R13 ;  /* 0x0000000d000c7308 */ /* 0x000e220000001000 */
[----:B------:R-:W-:-:S03]  /*1110*/  FADD.FTZ R15, -R13, -RZ ;  /* 0x800000ff0d0f7221 */ /* 0x000fc60000010100 */
[----:B------:R-:W-:Y:S02]  /*1120*/  IMAD.IADD R10, R10, 0x1, R7 ;  /* 0x000000010a0a7824 */ /* 0x000fe400078e0207 */
[----:B0-----:R-:W-:-:S04]  /*1130*/  FFMA R17, R12, R15, 1 ;  /* 0x3f8000000c117423 */ /* 0x001fc8000000000f */
[----:B------:R-:W-:-:S04]  /*1140*/  FFMA R14, R12, R17, R12 ;  /* 0x000000110c0e7223 */ /* 0x000fc8000000000c */
[----:B------:R-:W-:-:S04]  /*1150*/  FFMA R11, R0, R14, RZ ;  /* 0x0000000e000b7223 */ /* 0x000fc800000000ff */
[----:B------:R-:W-:-:S04]  /*1160*/  FFMA R12, R15, R11, R0 ;  /* 0x0000000b0f0c7223 */ /* 0x000fc80000000000 */
[----:B------:R-:W-:-:S04]  /*1170*/  FFMA R11, R14, R12, R11 ;  /* 0x0000000c0e0b7223 */ /* 0x000fc8000000000b */
[----:B------:R-:W-:-:S04]  /*1180*/  FFMA R12, R15, R11, R0 ;  /* 0x0000000b0f0c7223 */ /* 0x000fc80000000000 */
[----:B------:R-:W-:-:S05]  /*1190*/  FFMA R0, R14, R12, R11 ;  /* 0x0000000c0e007223 */ /* 0x000fca000000000b */
[----:B------:R-:W-:-:S04]  /*11a0*/  SHF.R.U32.HI R9, RZ, 0x17, R0 ;  /* 0x00000017ff097819 */ /* 0x000fc80000011600 */
[----:B------:R-:W-:-:S05]  /*11b0*/  LOP3.LUT R9, R9, 0xff, RZ, 0xc0, !PT ;  /* 0x000000ff09097812 */ /* 0x000fca00078ec0ff */
[----:B------:R-:W-:-:S04]  /*11c0*/  IMAD.IADD R13, R9, 0x1, R10 ;  /* 0x00000001090d7824 */ /* 0x000fc800078e020a */
[----:B------:R-:W-:-:S05]  /*11d0*/  VIADD R7, R13, 0xffffffff ;  /* 0xffffffff0d077836 */ /* 0x000fca0000000000 */
[----:B------:R-:W-:-:S13]  /*11e0*/  ISETP.GE.U32.AND P0, PT, R7, 0xfe, PT ;  /* 0x000000fe0700780c */ /* 0x000fda0003f06070 */
[----:B------:R-:W-:Y:S05]  /*11f0*/  @!P0 BRA `(.L_x_37) ;  /* 0x0000000000808947 */ /* 0x000fea0003800000 */
[----:B------:R-:W-:-:S13]  /*1200*/  ISETP.GT.AND P0, PT, R13, 0xfe, PT ;  /* 0x000000fe0d00780c */ /* 0x000fda0003f04270 */
[----:B------:R-:W-:Y:S05]  /*1210*/  @P0 BRA `(.L_x_38) ;  /* 0x00000000006c0947 */ /* 0x000fea0003800000 */
[----:B------:R-:W-:-:S13]  /*1220*/  ISETP.GE.AND P0, PT, R13, 0x1, PT ;  /* 0x000000010d00780c */ /* 0x000fda0003f06270 */
[----:B------:R-:W-:Y:S05]  /*1230*/  @P0 BRA `(.L_x_39) ;  /* 0x0000000000740947 */ /* 0x000fea0003800000 */
[----:B------:R-:W-:Y:S02]  /*1240*/  ISETP.GE.AND P0, PT, R13, -0x18, PT ;  /* 0xffffffe80d00780c */ /* 0x000fe40003f06270 */
[----:B------:R-:W-:-:S11]  /*1250*/  LOP3.LUT R0, R0, 0x80000000, RZ, 0xc0, !PT ;  /* 0x8000000000007812 */ /* 0x000fd600078ec0ff */
[----:B------:R-:W-:Y:S05]  /*1260*/  @!P0 BRA `(.L_x_39) ;  /* 0x0000000000688947 */ /* 0x000fea0003800000 */
[CCC-:B------:R-:W-:Y:S01]  /*1270*/  FFMA.RZ R7, R14.reuse, R12.reuse, R11.reuse ;  /* 0x0000000c0e077223 */ /* 0x1c0fe2000000c00b */
[CCC-:B------:R-:W-:Y:S01]  /*1280*/  FFMA.RM R10, R14.reuse, R12.reuse, R11.reuse ;  /* 0x0000000c0e0a7223 */ /* 0x1c0fe2000000400b */
[C---:B------:R-:W-:Y:S02]  /*1290*/  ISETP.NE.AND P3, PT, R13.reuse, RZ, PT ;  /* 0x000000ff0d00720c */ /* 0x040fe40003f65270 */
[----:B------:R-:W-:Y:S02]  /*12a0*/  ISETP.NE.AND P1, PT, R13, RZ, PT ;  /* 0x000000ff0d00720c */ /* 0x000fe40003f25270 */
[----:B------:R-:W-:Y:S01]  /*12b0*/  LOP3.LUT R9, R7, 0x7fffff, RZ, 0xc0, !PT ;  /* 0x007fffff07097812 */ /* 0x000fe200078ec0ff */
[----:B------:R-:W-:Y:S01]  /*12c0*/  FFMA.RP R7, R14, R12, R11 ;  /* 0x0000000c0e077223 */ /* 0x000fe2000000800b */
[----:B------:R-:W-:Y:S02]  /*12d0*/  VIADD R12, R13, 0x20 ;  /* 0x000000200d0c7836 */ /* 0x000fe40000000000 */
[----:B------:R-:W-:Y:S01]  /*12e0*/  LOP3.LUT R9, R9, 0x800000, RZ, 0xfc, !PT ;  /* 0x0080000009097812 */ /* 0x000fe200078efcff */
[----:B------:R-:W-:Y:S01]  /*12f0*/  IMAD.MOV R11, RZ, RZ, -R13 ;  /* 0x000000ffff0b7224 */ /* 0x000fe200078e0a0d */
[----:B------:R-:W-:-:S02]  /*1300*/  FSETP.NEU.FTZ.AND P0, PT, R7, R10, PT ;  /* 0x0000000a0700720b */ /* 0x000fc40003f1d000 */
[----:B------:R-:W-:Y:S02]  /*1310*/  SHF.L.U32 R12, R9, R12, RZ ;  /* 0x0000000c090c7219 */ /* 0x000fe400000006ff */
[----:B------:R-:W-:Y:S02]  /*1320*/  SEL R10, R11, RZ, P3 ;  /* 0x000000ff0b0a7207 */ /* 0x000fe40001800000 */
[----:B------:R-:W-:Y:S02]  /*1330*/  ISETP.NE.AND P1, PT, R12, RZ, P1 ;  /* 0x000000ff0c00720c */ /* 0x000fe40000f25270 */
[----:B------:R-:W-:Y:S02]  /*1340*/  SHF.R.U32.HI R10, RZ, R10, R9 ;  /* 0x0000000aff0a7219 */ /* 0x000fe40000011609 */
[----:B------:R-:W-:Y:S02]  /*1350*/  PLOP3.LUT P0, PT, P0, P1, PT, 0xf8, 0x8f ;  /* 0x00000000008f781c */ /* 0x000fe40000703f70 */
[----:B------:R-:W-:-:S02]  /*1360*/  SHF.R.U32.HI R12, RZ, 0x1, R10 ;  /* 0x00000001ff0c7819 */ /* 0x000fc4000001160a */
[----:B------:R-:W-:-:S04]  /*1370*/  SEL R7, RZ, 0x1, !P0 ;  /* 0x00000001ff077807 */ /* 0x000fc80004000000 */
[----:B------:R-:W-:-:S04]  /*1380*/  LOP3.LUT R7, R7, 0x1, R12, 0xf8, !PT ;  /* 0x0000000107077812 */ /* 0x000fc800078ef80c */
[----:B------:R-:W-:-:S05]  /*1390*/  LOP3.LUT R7, R7, R10, RZ, 0xc0, !PT ;  /* 0x0000000a07077212 */ /* 0x000fca00078ec0ff */
[----:B------:R-:W-:-:S05]  /*13a0*/  IMAD.IADD R7, R12, 0x1, R7 ;  /* 0x000000010c077824 */ /* 0x000fca00078e0207 */
[----:B------:R-:W-:Y:S01]  /*13b0*/  LOP3.LUT R0, R7, R0, RZ, 0xfc, !PT ;  /* 0x0000000007007212 */ /* 0x000fe200078efcff */
[----:B------:R-:W-:Y:S06]  /*13c0*/  BRA `(.L_x_39) ;  /* 0x0000000000107947 */ /* 0x000fec0003800000 */
.L_x_38:
[----:B------:R-:W-:-:S04]  /*13d0*/  LOP3.LUT R0, R0, 0x80000000, RZ, 0xc0, !PT ;  /* 0x8000000000007812 */ /* 0x000fc800078ec0ff */
[----:B------:R-:W-:Y:S01]  /*13e0*/  LOP3.LUT R0, R0, 0x7f800000, RZ, 0xfc, !PT ;  /* 0x7f80000000007812 */ /* 0x000fe200078efcff */
[----:B------:R-:W-:Y:S06]  /*13f0*/  BRA `(.L_x_39) ;  /* 0x0000000000047947 */ /* 0x000fec0003800000 */
.L_x_37:
[----:B------:R-:W-:-:S07]  /*1400*/  IMAD R0, R10, 0x800000, R0 ;  /* 0x008000000a007824 */ /* 0x000fce00078e0200 */
.L_x_39:
[----:B------:R-:W-:Y:S05]  /*1410*/  BSYNC.RECONVERGENT B2 ;  /* 0x0000000000027941 */ /* 0x000fea0003800200 */
.L_x_36:
[----:B------:R-:W-:Y:S05]  /*1420*/  BRA `(.L_x_40) ;  /* 0x0000000000207947 */ /* 0x000fea0003800000 */
.L_x_35:
[----:B------:R-:W-:-:S04]  /*1430*/  LOP3.LUT R0, R12, 0x80000000, R11, 0x48, !PT ;  /* 0x800000000c007812 */ /* 0x000fc800078e480b */
[----:B------:R-:W-:Y:S01]  /*1440*/  LOP3.LUT R0, R0, 0x7f800000, RZ, 0xfc, !PT ;  /* 0x7f80000000007812 */ /* 0x000fe200078efcff */
[----:B------:R-:W-:Y:S06]  /*1450*/  BRA `(.L_x_40) ;  /* 0x0000000000147947 */ /* 0x000fec0003800000 */
.L_x_34:
[----:B------:R-:W-:Y:S01]  /*1460*/  LOP3.LUT R0, R12, 0x80000000, R11, 0x48, !PT ;  /* 0x800000000c007812 */ /* 0x000fe200078e480b */
[----:B------:R-:W-:Y:S06]  /*1470*/  BRA `(.L_x_40) ;  /* 0x00000000000c7947 */ /* 0x000fec0003800000 */
.L_x_33:
[----:B------:R-:W0:Y:S01]  /*1480*/  MUFU.RSQ R0, -QNAN ;  /* 0xffc0000000007908 */ /* 0x000e220000001400 */
[----:B------:R-:W-:Y:S05]  /*1490*/  BRA `(.L_x_40) ;  /* 0x0000000000047947 */ /* 0x000fea0003800000 */
.L_x_32:
[----:B------:R-:W-:-:S07]  /*14a0*/  FADD.FTZ R0, R0, R3 ;  /* 0x0000000300007221 */ /* 0x000fce0000010000 */
.L_x_40:
[----:B------:R-:W-:Y:S05]  /*14b0*/  BSYNC.RECONVERGENT B1 ;  /* 0x0000000000017941 */ /* 0x000fea0003800200 */
.L_x_30:
[----:B------:R-:W-:-:S04]  /*14c0*/  IMAD.MOV.U32 R9, RZ, RZ, 0x0 ;  /* 0x00000000ff097424 */ /* 0x000fc800078e00ff */
[----:B0-----:R-:W-:Y:S05]  /*14d0*/  RET.REL.NODEC R8 `(_Z11pixel_hypotPiS_S_S_) ;  /* 0xffffffe808c87950 */ /* 0x001fea0003c3ffff */
.L_x_41:
        /* <DEDUP_REMOVED lines=10> */
.L_x_97:


//--------------------- .text._Z10findNonMaxPiS_S_ii --------------------------
	.section	.text._Z10findNonMaxPiS_S_ii,"ax",@progbits
	.align	128
        .global         _Z10findNonMaxPiS_S_ii
        .type           _Z10findNonMaxPiS_S_ii,@function
        .size           _Z10findNonMaxPiS_S_ii,(.L_x_105 - _Z10findNonMaxPiS_S_ii)
        .other          _Z10findNonMaxPiS_S_ii,@"STO_CUDA_ENTRY STV_DEFAULT"
_Z10findNonMaxPiS_S_ii:
.text._Z10findNonMaxPiS_S_ii:
        /* <DEDUP_REMOVED lines=16> */
[----:B------:R-:W-:Y:S01]  /*0100*/  IMAD R0, R7, 0x556, R0 ;  /* 0x0000055607007824 */ /* 0x000fe200078e0200 */
[----:B------:R-:W2:Y:S05]  /*0110*/  LDCU UR6, c[0x0][0x39c] ;  /* 0x00007380ff0677ac */ /* 0x000eaa0008000800 */
[----:B------:R-:W3:Y:S01]  /*0120*/  LDC.64 R2, c[0x0][0x380] ;  /* 0x0000e000ff027b82 */ /* 0x000ee20000000a00 */
[----:B0-----:R-:W-:-:S06]  /*0130*/  IMAD.WIDE R4, R0, 0x4, R4 ;  /* 0x0000000400047825 */ /* 0x001fcc00078e0204 */
[----:B-1----:R-:W4:Y:S01]  /*0140*/  LDG.E R4, desc[UR4][R4.64] ;  /* 0x0000000404047981 */ /* 0x002f22000c1e1900 */
[----:B---3--:R-:W-:-:S06]  /*0150*/  IMAD.WIDE R6, R0, 0x4, R2 ;  /* 0x0000000400067825 */ /* 0x008fcc00078e0202 */
[----:B------:R-:W3:Y:S01]  /*0160*/  LDG.E R6, desc[UR4][R6.64] ;  /* 0x0000000406067981 */ /* 0x000ee2000c1e1900 */
[----:B------:R-:W-:Y:S01]  /*0170*/  BSSY.RECONVERGENT B0, `(.L_x_42) ;  /* 0x0000017000007945 */ /* 0x000fe20003800200 */
[C---:B----4-:R-:W-:Y:S02]  /*0180*/  VIADD R8, R4.reuse, 0x16 ;  /* 0x0000001604087836 */ /* 0x050fe40000000000 */
[C---:B------:R-:W-:Y:S02]  /*0190*/  VIADD R9, R4.reuse, 0xffffffbc ;  /* 0xffffffbc04097836 */ /* 0x040fe40000000000 */
[----:B------:R-:W-:Y:S01]  /*01a0*/  VIADD R11, R4, 0xffffff8f ;  /* 0xffffff8f040b7836 */ /* 0x000fe20000000000 */
[----:B------:R-:W-:Y:S01]  /*01b0*/  ISETP.GT.U32.AND P3, PT, R8, 0x2c, PT ;  /* 0x0000002c0800780c */ /* 0x000fe20003f64070 */
[C---:B------:R-:W-:Y:S01]  /*01c0*/  VIADD R10, R4.reuse, 0x9d ;  /* 0x0000009d040a7836 */ /* 0x040fe20000000000 */
[C---:B------:R-:W-:Y:S02]  /*01d0*/  VIADDMNMX.U32 R9, R4.reuse, 0x70, R9, PT ;  /* 0x0000007004097846 */ /* 0x040fe40003800009 */
[----:B------:R-:W-:Y:S01]  /*01e0*/  VIADDMNMX.U32 R11, R4, 0x43, R11, PT ;  /* 0x00000043040b7846 */ /* 0x000fe2000380000b */
[----:B------:R-:W-:Y:S01]  /*01f0*/  IMAD.WIDE.U32 R4, R0, 0x4, R2 ;  /* 0x0000000400047825 */ /* 0x000fe200078e0002 */
[----:B------:R-:W-:-:S02]  /*0200*/  ISETP.GT.U32.AND P0, PT, R10, 0x2c, PT ;  /* 0x0000002c0a00780c */ /* 0x000fc40003f04070 */
[----:B------:R-:W-:Y:S02]  /*0210*/  ISETP.GT.U32.AND P1, PT, R9, 0x2c, PT ;  /* 0x0000002c0900780c */ /* 0x000fe40003f24070 */
[----:B------:R-:W-:Y:S02]  /*0220*/  ISETP.GT.U32.AND P2, PT, R11, 0x2c, PT ;  /* 0x0000002c0b00780c */ /* 0x000fe40003f44070 */
[----:B---3--:R-:W-:Y:S01]  /*0230*/  MOV R7, R6 ;  /* 0x0000000600077202 */ /* 0x008fe20000000f00 */
[----:B--2---:R-:W-:Y:S10]  /*0240*/  @P3 BRA `(.L_x_43) ;  /* 0x0000000000243947 */ /* 0x004ff40003800000 */
[----:B------:R-:W2:Y:S02]  /*0250*/  LDG.E R7, desc[UR4][R4.64+0x4] ;  /* 0x0000040404077981 */ /* 0x000ea4000c1e1900 */
[----:B--2---:R-:W-:Y:S01]  /*0260*/  ISETP.GE.AND P3, PT, R6, R7, PT ;  /* 0x000000070600720c */ /* 0x004fe20003f66270 */
[----:B------:R-:W-:-:S12]  /*0270*/  IMAD.MOV.U32 R7, RZ, RZ, RZ ;  /* 0x000000ffff077224 */ /* 0x000fd800078e00ff */
[----:B------:R-:W-:Y:S05]  /*0280*/  @!P3 BRA `(.L_x_43) ;  /* 0x000000000014b947 */ /* 0x000fea0003800000 */
[----:B------:R-:W-:-:S04]  /*0290*/  VIADD R9, R0, 0xffffffff ;  /* 0xffffffff00097836 */ /* 0x000fc80000000000 */
[----:B------:R-:W-:-:S06]  /*02a0*/  IMAD.WIDE.U32 R8, R9, 0x4, R2 ;  /* 0x0000000409087825 */ /* 0x000fcc00078e0002 */
[----:B------:R-:W2:Y:S02]  /*02b0*/  LDG.E R9, desc[UR4][R8.64] ;  /* 0x0000000408097981 */ /* 0x000ea4000c1e1900 */
[----:B--2---:R-:W-:-:S04]  /*02c0*/  ISETP.GE.AND P3, PT, R6, R9, PT ;  /* 0x000000090600720c */ /* 0x004fc80003f66270 */
[----:B------:R-:W-:-:S09]  /*02d0*/  SEL R7, R6, RZ, P3 ;  /* 0x000000ff06077207 */ /* 0x000fd20001800000 */
.L_x_43:
[----:B------:R-:W-:Y:S05]  /*02e0*/  BSYNC.RECONVERGENT B0 ;  /* 0x0000000000007941 */ /* 0x000fea0003800200 */
.L_x_42:
[----:B------:R-:W-:Y:S01]  /*02f0*/  BSSY.RECONVERGENT B0, `(.L_x_44) ;  /* 0x000000c000007945 */ /* 0x000fe20003800200 */
[----:B------:R-:W-:-:S03]  /*0300*/  IMAD.MOV.U32 R10, RZ, RZ, R7 ;  /* 0x000000ffff0a7224 */ /* 0x000fc600078e0007 */
[----:B------:R-:W-:Y:S05]  /*0310*/  @P1 BRA `(.L_x_45) ;  /* 0x0000000000241947 */ /* 0x000fea0003800000 */
[----:B------:R-:W2:Y:S01]  /*0320*/  LDG.E R9, desc[UR4][R4.64+0x1558] ;  /* 0x0015580404097981 */ /* 0x000ea2000c1e1900 */
[----:B------:R-:W-:Y:S01]  /*0330*/  HFMA2 R10, -RZ, RZ, 0, 0 ;  /* 0x00000000ff0a7431 */ /* 0x000fe200000001ff */
[----:B--2---:R-:W-:-:S13]  /*0340*/  ISETP.GE.AND P1, PT, R6, R9, PT ;  /* 0x000000090600720c */ /* 0x004fda0003f26270 */
[----:B------:R-:W-:Y:S05]  /*0350*/  @!P1 BRA `(.L_x_45) ;  /* 0x0000000000149947 */ /* 0x000fea0003800000 */
[----:B------:R-:W-:-:S04]  /*0360*/  VIADD R9, R0, 0xfffffaaa ;  /* 0xfffffaaa00097836 */ /* 0x000fc80000000000 */
[----:B------:R-:W-:-:S06]  /*0370*/  IMAD.WIDE.U32 R8, R9, 0x4, R2 ;  /* 0x0000000409087825 */ /* 0x000fcc00078e0002 */
[----:B------:R-:W2:Y:S02]  /*0380*/  LDG.E R9, desc[UR4][R8.64] ;  /* 0x0000000408097981 */ /* 0x000ea4000c1e1900 */
[----:B--2---:R-:W-:-:S04]  /*0390*/  ISETP.GE.AND P1, PT, R6, R9, PT ;  /* 0x000000090600720c */ /* 0x004fc80003f26270 */
[----:B------:R-:W-:-:S09]  /*03a0*/  SEL R10, R7, RZ, P1 ;  /* 0x000000ff070a7207 */ /* 0x000fd20000800000 */
.L_x_45:
[----:B------:R-:W-:Y:S05]  /*03b0*/  BSYNC.RECONVERGENT B0 ;  /* 0x0000000000007941 */ /* 0x000fea0003800200 */
.L_x_44:
[----:B------:R-:W-:Y:S01]  /*03c0*/  BSSY.RECONVERGENT B0, `(.L_x_46) ;  /* 0x000000c000007945 */ /* 0x000fe20003800200 */
[----:B------:R-:W-:-:S03]  /*03d0*/  IMAD.MOV.U32 R7, RZ, RZ, R10 ;  /* 0x000000ffff077224 */ /* 0x000fc600078e000a */
[----:B------:R-:W-:Y:S05]  /*03e0*/  @P2 BRA `(.L_x_47) ;  /* 0x0000000000242947 */ /* 0x000fea0003800000 */
[----:B------:R-:W2:Y:S02]  /*03f0*/  LDG.E R7, desc[UR4][R4.64+0x1554] ;  /* 0x0015540404077981 */ /* 0x000ea4000c1e1900 */
[----:B--2---:R-:W-:Y:S01]  /*0400*/  ISETP.GE.AND P1, PT, R6, R7, PT ;  /* 0x000000070600720c */ /* 0x004fe20003f26270 */
[----:B------:R-:W-:-:S12]  /*0410*/  IMAD.MOV.U32 R7, RZ, RZ, RZ ;  /* 0x000000ffff077224 */ /* 0x000fd800078e00ff */
[----:B------:R-:W-:Y:S05]  /*0420*/  @!P1 BRA `(.L_x_47) ;  /* 0x0000000000149947 */ /* 0x000fea0003800000 */
[----:B------:R-:W-:-:S05]  /*0430*/  IADD3 R9, PT, PT, R0, -0x555, RZ ;  /* 0xfffffaab00097810 */ /* 0x000fca0007ffe0ff */
[----:B------:R-:W-:-:S06]  /*0440*/  IMAD.WIDE.U32 R8, R9, 0x4, R2 ;  /* 0x0000000409087825 */ /* 0x000fcc00078e0002 */
[----:B------:R-:W2:Y:S02]  /*0450*/  LDG.E R9, desc[UR4][R8.64] ;  /* 0x0000000408097981 */ /* 0x000ea4000c1e1900 */
[----:B--2---:R-:W-:-:S04]  /*0460*/  ISETP.GE.AND P1, PT, R6, R9, PT ;  /* 0x000000090600720c */ /* 0x004fc80003f26270 */
[----:B------:R-:W-:-:S09]  /*0470*/  SEL R7, R10, RZ, P1 ;  /* 0x000000ff0a077207 */ /* 0x000fd20000800000 */
.L_x_47:
[----:B------:R-:W-:Y:S05]  /*0480*/  BSYNC.RECONVERGENT B0 ;  /* 0x0000000000007941 */ /* 0x000fea0003800200 */
.L_x_46:
[----:B------:R-:W-:Y:S01]  /*0490*/  BSSY.RECONVERGENT B0, `(.L_x_48) ;  /* 0x000000c000007945 */ /* 0x000fe20003800200 */
[----:B------:R-:W-:-:S03]  /*04a0*/  IMAD.MOV.U32 R9, RZ, RZ, R7 ;  /* 0x000000ffff097224 */ /* 0x000fc600078e0007 */
[----:B------:R-:W-:Y:S05]  /*04b0*/  @P0 BRA `(.L_x_49) ;  /* 0x0000000000240947 */ /* 0x000fea0003800000 */
        /* <DEDUP_REMOVED lines=9> */
.L_x_49:
[----:B------:R-:W-:Y:S05]  /*0550*/  BSYNC.RECONVERGENT B0 ;  /* 0x0000000000007941 */ /* 0x000fea0003800200 */
.L_x_48:
[----:B------:R-:W-:Y:S01]  /*0560*/  ISETP.GT.AND P0, PT, R9, UR6, PT ;  /* 0x0000000609007c0c */ /* 0x000fe2000bf04270 */
[----:B------:R0:W-:-:S12]  /*0570*/  STG.E desc[UR4][R4.64], R9 ;  /* 0x0000000904007986 */ /* 0x0001d8000c101904 */
[----:B------:R-:W1:Y:S01]  /*0580*/  @P0 LDC.64 R2, c[0x0][0x390] ;  /* 0x0000e400ff020b82 */ /* 0x000e620000000a00 */
[----:B------:R-:W-:Y:S01]  /*0590*/  @P0 MOV R7, 0x1 ;  /* 0x0000000100070802 */ /* 0x000fe20000000f00 */
[----:B-1----:R-:W-:-:S05]  /*05a0*/  @P0 IMAD.WIDE.U32 R2, R0, 0x4, R2 ;  /* 0x0000000400020825 */ /* 0x002fca00078e0002 */
[----:B------:R0:W-:Y:S01]  /*05b0*/  @P0 STG.E desc[UR4][R2.64], R7 ;  /* 0x0000000702000986 */ /* 0x0001e2000c101904 */
[----:B------:R-:W-:Y:S05]  /*05c0*/  @P0 EXIT ;  /* 0x000000000000094d */ /* 0x000fea0003800000 */
[----:B------:R-:W1:Y:S02]  /*05d0*/  LDCU UR7, c[0x0][0x398] ;  /* 0x00007300ff0777ac */ /* 0x000e640008000800 */
[----:B-1----:R-:W-:-:S04]  /*05e0*/  ISETP.GT.AND P0, PT, R9, UR7, PT ;  /* 0x0000000709007c0c */ /* 0x002fc8000bf04270 */
[----:B------:R-:W-:-:S13]  /*05f0*/  ISETP.GE.OR P0, PT, R9, UR6, !P0 ;  /* 0x0000000609007c0c */ /* 0x000fda000c706670 */
[----:B0-----:R-:W0:Y:S01]  /*0600*/  @!P0 LDC.64 R2, c[0x0][0x390] ;  /* 0x0000e400ff028b82 */ /* 0x001e220000000a00 */
[----:B------:R-:W-:Y:S02]  /*0610*/  @!P0 IMAD.MOV.U32 R5, RZ, RZ, 0x2 ;  /* 0x00000002ff058424 */ /* 0x000fe400078e00ff */
[----:B0-----:R-:W-:-:S05]  /*0620*/  @!P0 IMAD.WIDE.U32 R2, R0, 0x4, R2 ;  /* 0x0000000400028825 */ /* 0x001fca00078e0002 */
[----:B------:R0:W-:Y:S01]  /*0630*/  @!P0 STG.E desc[UR4][R2.64], R5 ;  /* 0x0000000502008986 */ /* 0x0001e2000c101904 */
[----:B------:R-:W-:Y:S05]  /*0640*/  @!P0 EXIT ;  /* 0x000000000000894d */ /* 0x000fea0003800000 */
[----:B------:R-:W-:-:S13]  /*0650*/  ISETP.GE.AND P0, PT, R9, UR7, PT ;  /* 0x0000000709007c0c */ /* 0x000fda000bf06270 */
[----:B------:R-:W-:Y:S05]  /*0660*/  @P0 EXIT ;  /* 0x000000000000094d */ /* 0x000fea0003800000 */
[----:B0-----:R-:W0:Y:S02]  /*0670*/  LDC.64 R2, c[0x0][0x390] ;  /* 0x0000e400ff027b82 */ /* 0x001e240000000a00 */
[----:B0-----:R-:W-:-:S05]  /*0680*/  IMAD.WIDE.U32 R2, R0, 0x4, R2 ;  /* 0x0000000400027825 */ /* 0x001fca00078e0002 */
[----:B------:R-:W-:Y:S01]  /*0690*/  STG.E desc[UR4][R2.64], RZ ;  /* 0x000000ff02007986 */ /* 0x000fe2000c101904 */
[----:B------:R-:W-:Y:S05]  /*06a0*/  EXIT ;  /* 0x000000000000794d */ /* 0x000fea0003800000 */
.L_x_50:
        /* <DEDUP_REMOVED lines=13> */
.L_x_105:


//--------------------- .text._Z19hysterisisThresholdPiS_S_ --------------------------
	.section	.text._Z19hysterisisThresholdPiS_S_,"ax",@progbits
	.align	128
        .global         _Z19hysterisisThresholdPiS_S_
        .type           _Z19hysterisisThresholdPiS_S_,@function
        .size           _Z19hysterisisThresholdPiS_S_,(.L_x_98 - _Z19hysterisisThresholdPiS_S_)
        .other          _Z19hysterisisThresholdPiS_S_,@"STO_CUDA_ENTRY STV_DEFAULT"
_Z19hysterisisThresholdPiS_S_:
.text._Z19hysterisisThresholdPiS_S_:
[----:B------:R-:W-:Y:S01]  /*0000*/  LDC R1, c[0x0][0x37c] ;  /* 0x0000df00ff017b82 */ /* 0x000fe20000000800 */
[----:B------:R-:W0:Y:S07]  /*0010*/  S2R R0, SR_TID.X ;  /* 0x0000000000007919 */ /* 0x000e2e0000002100 */
[----:B------:R-:W0:Y:S01]  /*0020*/  LDC R7, c[0x0][0x360] ;  /* 0x0000d800ff077b82 */ /* 0x000e220000000800 */
[----:B------:R-:W1:Y:S01]  /*0030*/  LDCU.64 UR4, c[0x0][0x358] ;  /* 0x00006b00ff0477ac */ /* 0x000e620008000a00 */
[----:B------:R-:W2:Y:S06]  /*0040*/  S2R R5, SR_TID.Y ;  /* 0x0000000000057919 */ /* 0x000eac0000002200 */
[----:B------:R-:W0:Y:S08]  /*0050*/  S2UR UR6, SR_CTAID.X ;  /* 0x00000000000679c3 */ /* 0x000e300000002500 */
[----:B------:R-:W2:Y:S08]  /*0060*/  S2UR UR7, SR_CTAID.Y ;  /* 0x00000000000779c3 */ /* 0x000eb00000002600 */
[----:B------:R-:W2:Y:S08]  /*0070*/  LDC R10, c[0x0][0x364] ;  /* 0x0000d900ff0a7b82 */ /* 0x000eb00000000800 */
[----:B------:R-:W3:Y:S01]  /*0080*/  LDC.64 R2, c[0x0][0x380] ;  /* 0x0000e000ff027b82 */ /* 0x000ee20000000a00 */
[----:B0-----:R-:W-:-:S02]  /*0090*/  IMAD R7, R7, UR6, R0 ;  /* 0x0000000607077c24 */ /* 0x001fc4000f8e0200 */
[----:B--2---:R-:W-:-:S04]  /*00a0*/  IMAD R10, R10, UR7, R5 ;  /* 0x000000070a0a7c24 */ /* 0x004fc8000f8e0205 */
[----:B------:R-:W-:-:S04]  /*00b0*/  IMAD R0, R10, 0x556, R7 ;  /* 0x000005560a007824 */ /* 0x000fc800078e0207 */
[----:B---3--:R-:W-:-:S06]  /*00c0*/  IMAD.WIDE R2, R0, 0x4, R2 ;  /* 0x0000000400027825 */ /* 0x008fcc00078e0202 */
[----:B-1----:R-:W2:Y:S02]  /*00d0*/  LDG.E R2, desc[UR4][R2.64] ;  /* 0x0000000402027981 */ /* 0x002ea4000c1e1900 */
[----:B--2---:R-:W-:-:S13]  /*00e0*/  ISETP.NE.AND P0, PT, R2, 0x1, PT ;  /* 0x000000010200780c */ /* 0x004fda0003f05270 */
[----:B------:R-:W-:Y:S05]  /*00f0*/  @P0 EXIT ;  /* 0x000000000000094d */ /* 0x000fea0003800000 */
[----:B------:R-:W0:Y:S01]  /*0100*/  LDC.64 R2, c[0x0][0x388] ;  /* 0x0000e200ff027b82 */ /* 0x000e220000000a00 */
[----:B------:R-:W-:Y:S01]  /*0110*/  HFMA2 R5, -RZ, RZ, 0, 5.9604644775390625e-08 ;  /* 0x00000001ff057431 */ /* 0x000fe200000001ff */
[----:B------:R-:W-:Y:S01]  /*0120*/  BSSY.RECONVERGENT B0, `(.L_x_51) ;  /* 0x0000005000007945 */ /* 0x000fe20003800200 */
[----:B------:R-:W-:Y:S01]  /*0130*/  MOV R6, 0x170 ;  /* 0x0000017000067802 */ /* 0x000fe20000000f00 */
[----:B0-----:R-:W-:-:S05]  /*0140*/  IMAD.WIDE R2, R0, 0x4, R2 ;  /* 0x0000000400027825 */ /* 0x001fca00078e0202 */
[----:B------:R0:W-:Y:S02]  /*0150*/  STG.E desc[UR4][R2.64], R5 ;  /* 0x0000000502007986 */ /* 0x0001e4000c101904 */
[----:B0-----:R-:W-:Y:S05]  /*0160*/  CALL.REL.NOINC `($_Z19hysterisisThresholdPiS_S_$_Z7TraversiiPiS_S_) ;  /* 0x0000000000187944 */ /* 0x001fea0003c00000 */
[----:B------:R-:W-:Y:S05]  /*0170*/  BSYNC.RECONVERGENT B0 ;  /* 0x0000000000007941 */ /* 0x000fea0003800200 */
.L_x_51:
[----:B------:R-:W0:Y:S01]  /*0180*/  LDC.64 R2, c[0x0][0x390] ;  /* 0x0000e400ff027b82 */ /* 0x000e220000000a00 */
[----:B------:R-:W-:Y:S01]  /*0190*/  MOV R5, 0x1 ;  /* 0x0000000100057802 */ /* 0x000fe20000000f00 */
[----:B0-----:R-:W-:-:S05]  /*01a0*/  IMAD.WIDE R2, R0, 0x4, R2 ;  /* 0x0000000400027825 */ /* 0x001fca00078e0202 */
[----:B------:R-:W-:Y:S01]  /*01b0*/  STG.E desc[UR4][R2.64], R5 ;  /* 0x0000000502007986 */ /* 0x000fe2000c101904 */
[----:B------:R-:W-:Y:S05]  /*01c0*/  EXIT ;  /* 0x000000000000794d */ /* 0x000fea0003800000 */
        .type           $_Z19hysterisisThresholdPiS_S_$_Z7TraversiiPiS_S_,@function
        .size           $_Z19hysterisisThresholdPiS_S_$_Z7TraversiiPiS_S_,(.L_x_98 - $_Z19hysterisisThresholdPiS_S_$_Z7TraversiiPiS_S_)
$_Z19hysterisisThresholdPiS_S_$_Z7TraversiiPiS_S_:
[----:B------:R-:W0:Y:S01]  /*01d0*/  LDC.64 R8, c[0x0][0x390] ;  /* 0x0000e400ff087b82 */ /* 0x000e220000000a00 */
[----:B------:R-:W1:Y:S01]  /*01e0*/  LDCU.64 UR6, c[0x0][0x358] ;  /* 0x00006b00ff0677ac */ /* 0x000e620008000a00 */
[----:B------:R-:W-:Y:S01]  /*01f0*/  IMAD R14, R10, 0x556, RZ ;  /* 0x000005560a0e7824 */ /* 0x000fe200078e02ff */
[----:B------:R-:W2:Y:S03]  /*0200*/  LDCU.64 UR8, c[0x0][0x390] ;  /* 0x00007200ff0877ac */ /* 0x000ea60008000a00 */
[----:B------:R-:W-:Y:S02]  /*0210*/  IMAD.IADD R11, R14, 0x1, R7 ;  /* 0x000000010e0b7824 */ /* 0x000fe400078e0207 */
[----:B------:R-:W2:Y:S08]  /*0220*/  LDC.64 R2, c[0x0][0x388] ;  /* 0x0000e200ff027b82 */ /* 0x000eb00000000a00 */
[----:B------:R-:W2:Y:S01]  /*0230*/  LDC.64 R4, c[0x0][0x380] ;  /* 0x0000e000ff047b82 */ /* 0x000ea20000000a00 */
[----:B0-----:R-:W-:-:S06]  /*0240*/  IMAD.WIDE R8, R11, 0x4, R8 ;  /* 0x000000040b087825 */ /* 0x001fcc00078e0208 */
[----:B-1----:R-:W3:Y:S01]  /*0250*/  LDG.E R8, desc[UR6][R8.64] ;  /* 0x0000000608087981 */ /* 0x002ee2000c1e1900 */
[----:B------:R-:W-:Y:S01]  /*0260*/  MOV R12, R6 ;  /* 0x00000006000c7202 */ /* 0x000fe20000000f00 */
[----:B------:R-:W-:Y:S01]  /*0270*/  IMAD.MOV.U32 R13, RZ, RZ, 0x0 ;  /* 0x00000000ff0d7424 */ /* 0x000fe200078e00ff */
[----:B---3--:R-:W-:-:S13]  /*0280*/  ISETP.NE.AND P0, PT, R8, 0x1, PT ;  /* 0x000000010800780c */ /* 0x008fda0003f05270 */
[----:B--2---:R-:W-:Y:S05]  /*0290*/  @!P0 RET.REL.NODEC R12 `(_Z19hysterisisThresholdPiS_S_) ;  /* 0xfffffffc0c588950 */ /* 0x004fea0003c3ffff */
.L_x_61:
[----:B------:R-:W-:-:S04]  /*02a0*/  IADD3 R12, PT, PT, R7, R14, RZ ;  /* 0x0000000e070c7210 */ /* 0x000fc80007ffe0ff */
[----:B------:R-:W-:-:S05]  /*02b0*/  IADD3 R13, PT, PT, R12, 0x556, RZ ;  /* 0x000005560c0d7810 */ /* 0x000fca0007ffe0ff */
[----:B------:R-:W-:-:S05]  /*02c0*/  IMAD.WIDE R8, R13, 0x4, R4 ;  /* 0x000000040d087825 */ /* 0x000fca00078e0204 */
[----:B------:R-:W2:Y:S01]  /*02d0*/  LDG.E R14, desc[UR6][R8.64] ;  /* 0x00000006080e7981 */ /* 0x000ea2000c1e1900 */
[----:B------:R-:W-:Y:S01]  /*02e0*/  BSSY.RELIABLE B1, `(.L_x_52) ;  /* 0x0000068000017945 */ /* 0x000fe20003800100 */
[----:B--2---:R-:W-:-:S13]  /*02f0*/  ISETP.NE.AND P0, PT, R14, 0x2, PT ;  /* 0x000000020e00780c */ /* 0x004fda0003f05270 */
[----:B------:R-:W-:Y:S05]  /*0300*/  @!P0 BRA `(.L_x_53) ;  /* 0x0000000400748947 */ /* 0x000fea0003800000 */
[----:B------:R-:W2:Y:S02]  /*0310*/  LDG.E R14, desc[UR6][R8.64+-0x4] ;  /* 0xfffffc06080e7981 */ /* 0x000ea4000c1e1900 */
[----:B--2---:R-:W-:-:S13]  /*0320*/  ISETP.NE.AND P0, PT, R14, 0x2, PT ;  /* 0x000000020e00780c */ /* 0x004fda0003f05270 */
[----:B------:R-:W-:Y:S05]  /*0330*/  @!P0 BRA `(.L_x_54) ;  /* 0x0000000400408947 */ /* 0x000fea0003800000 */
[----:B------:R-:W-:-:S05]  /*0340*/  IMAD.WIDE R14, R11, 0x4, R4 ;  /* 0x000000040b0e7825 */ /* 0x000fca00078e0204 */
[----:B------:R-:W2:Y:S02]  /*0350*/  LDG.E R16, desc[UR6][R14.64+-0x4] ;  /* 0xfffffc060e107981 */ /* 0x000ea4000c1e1900 */
[----:B--2---:R-:W-:-:S13]  /*0360*/  ISETP.NE.AND P0, PT, R16, 0x2, PT ;  /* 0x000000021000780c */ /* 0x004fda0003f05270 */
[----:B------:R-:W-:Y:S05]  /*0370*/  @!P0 BRA `(.L_x_55) ;  /* 0x00000004000c8947 */ /* 0x000fea0003800000 */
[----:B------:R-:W2:Y:S01]  /*0380*/  LDG.E R16, desc[UR6][R8.64+-0x2ab4] ;  /* 0xffd54c0608107981 */ /* 0x000ea2000c1e1900 */
[----:B------:R-:W-:Y:S01]  /*0390*/  VIADD R17, R12, 0xfffffaaa ;  /* 0xfffffaaa0c117836 */ /* 0x000fe20000000000 */
[----:B--2---:R-:W-:-:S13]  /*03a0*/  ISETP.NE.AND P0, PT, R16, 0x2, PT ;  /* 0x000000021000780c */ /* 0x004fda0003f05270 */
[----:B------:R-:W-:Y:S05]  /*03b0*/  @!P0 BRA `(.L_x_56) ;  /* 0x0000000000d48947 */ /* 0x000fea0003800000 */
[----:B------:R-:W2:Y:S02]  /*03c0*/  LDG.E R12, desc[UR6][R8.64+-0x2ab0] ;  /* 0xffd55006080c7981 */ /* 0x000ea4000c1e1900 */
        /* <DEDUP_REMOVED lines=8> */
[----:B------:R-:W2:Y:S01]  /*0450*/  LDG.E R8, desc[UR6][R8.64+0x4] ;  /* 0x0000040608087981 */ /* 0x000ea2000c1e1900 */
[----:B------:R-:W-:Y:S01]  /*0460*/  HFMA2 R15, -RZ, RZ, 0, 0 ;  /* 0x00000000ff0f7431 */ /* 0x000fe200000001ff */
[----:B------:R-:W-:Y:S02]  /*0470*/  MOV R14, R6 ;  /* 0x00000006000e7202 */ /* 0x000fe40000000f00 */
[----:B--2---:R-:W-:-:S13]  /*0480*/  ISETP.NE.AND P0, PT, R8, 0x2, PT ;  /* 0x000000020800780c */ /* 0x004fda0003f05270 */
[----:B------:R-:W-:Y:S05]  /*0490*/  @P0 BREAK.RELIABLE B1 ;  /* 0x0000000000010942 */ /* 0x000fea0003800100 */
[----:B------:R-:W-:Y:S05]  /*04a0*/  @P0 RET.REL.NODEC R14 `(_Z19hysterisisThresholdPiS_S_) ;  /* 0xfffffff80ed40950 */ /* 0x000fea0003c3ffff */
[----:B------:R-:W-:Y:S01]  /*04b0*/  MOV R9, UR9 ;  /* 0x0000000900097c02 */ /* 0x000fe20008000f00 */
[----:B------:R-:W-:Y:S01]  /*04c0*/  IMAD.U32 R8, RZ, RZ, UR8 ;  /* 0x00000008ff087e24 */ /* 0x000fe2000f8e00ff */
[----:B------:R-:W-:Y:S01]  /*04d0*/  MOV R11, 0x1 ;  /* 0x00000001000b7802 */ /* 0x000fe20000000f00 */
[----:B------:R-:W-:Y:S01]  /*04e0*/  IMAD.WIDE R14, R13, 0x4, R2 ;  /* 0x000000040d0e7825 */ /* 0x000fe200078e0202 */
[----:B------:R-:W-:-:S03]  /*04f0*/  IADD3 R7, PT, PT, R7, 0x1, RZ ;  /* 0x0000000107077810 */ /* 0x000fc60007ffe0ff */
[----:B------:R-:W-:Y:S01]  /*0500*/  IMAD.WIDE R12, R13, 0x4, R8 ;  /* 0x000000040d0c7825 */ /* 0x000fe200078e0208 */
[----:B------:R4:W-:Y:S03]  /*0510*/  STG.E desc[UR6][R14.64+0x4], R11 ;  /* 0x0000040b0e007986 */ /* 0x0009e6000c101906 */
[----:B------:R-:W-:Y:S01]  /*0520*/  VIADD R10, R10, 0x1 ;  /* 0x000000010a0a7836 */ /* 0x000fe20000000000 */
[----:B------:R4:W-:Y:S01]  /*0530*/  STG.E desc[UR6][R12.64+0x4], R11 ;  /* 0x0000040b0c007986 */ /* 0x0009e2000c101906 */
[----:B------:R-:W-:Y:S05]  /*0540*/  BRA `(.L_x_60) ;  /* 0x0000000400047947 */ /* 0x000fea0003800000 */
.L_x_59:
[----:B------:R-:W-:Y:S01]  /*0550*/  MOV R8, UR8 ;  /* 0x0000000800087c02 */ /* 0x000fe20008000f00 */
[----:B------:R-:W-:Y:S01]  /*0560*/  IMAD.U32 R9, RZ, RZ, UR9 ;  /* 0x00000009ff097e24 */ /* 0x000fe2000f8e00ff */
[----:B------:R-:W-:Y:S01]  /*0570*/  MOV R17, 0x1 ;  /* 0x0000000100117802 */ /* 0x000fe20000000f00 */
[----:B------:R-:W-:Y:S01]  /*0580*/  IMAD.WIDE R12, R11, 0x4, R2 ;  /* 0x000000040b0c7825 */ /* 0x000fe200078e0202 */
[----:B------:R-:W-:-:S03]  /*0590*/  IADD3 R7, PT, PT, R7, 0x1, RZ ;  /* 0x0000000107077810 */ /* 0x000fc60007ffe0ff */
[----:B------:R-:W-:Y:S01]  /*05a0*/  IMAD.WIDE R14, R11, 0x4, R8 ;  /* 0x000000040b0e7825 */ /* 0x000fe200078e0208 */
[----:B------:R3:W-:Y:S04]  /*05b0*/  STG.E desc[UR6][R12.64+0x4], R17 ;  /* 0x000004110c007986 */ /* 0x0007e8000c101906 */
[----:B------:R3:W-:Y:S01]  /*05c0*/  STG.E desc[UR6][R14.64+0x4], R17 ;  /* 0x000004110e007986 */ /* 0x0007e2000c101906 */
[----:B------:R-:W-:Y:S05]  /*05d0*/  BRA `(.L_x_60) ;  /* 0x0000000000e07947 */ /* 0x000fea0003800000 */
.L_x_58:
[----:B------:R-:W-:Y:S01]  /*05e0*/  MOV R9, UR9 ;  /* 0x0000000900097c02 */ /* 0x000fe20008000f00 */
[----:B------:R-:W-:Y:S02]  /*05f0*/  IMAD.U32 R8, RZ, RZ, UR8 ;  /* 0x00000008ff087e24 */ /* 0x000fe4000f8e00ff */
[----:B------:R-:W-:Y:S02]  /*0600*/  HFMA2 R11, -RZ, RZ, 0, 5.9604644775390625e-08 ;  /* 0x00000001ff0b7431 */ /* 0x000fe400000001ff */
[----:B------:R-:W-:Y:S01]  /*0610*/  IMAD.WIDE R12, R17, 0x4, R2 ;  /* 0x00000004110c7825 */ /* 0x000fe200078e0202 */
[----:B------:R-:W-:-:S03]  /*0620*/  IADD3 R7, PT, PT, R7, 0x1, RZ ;  /* 0x0000000107077810 */ /* 0x000fc60007ffe0ff */
[----:B------:R-:W-:Y:S01]  /*0630*/  IMAD.WIDE R14, R17, 0x4, R8 ;  /* 0x00000004110e7825 */ /* 0x000fe200078e0208 */
[----:B------:R2:W-:Y:S03]  /*0640*/  STG.E desc[UR6][R12.64+0x4], R11 ;  /* 0x0000040b0c007986 */ /* 0x0005e6000c101906 */
[----:B------:R-:W-:Y:S01]  /*0650*/  VIADD R10, R10, 0xffffffff ;  /* 0xffffffff0a0a7836 */ /* 0x000fe20000000000 */
[----:B------:R2:W-:Y:S01]  /*0660*/  STG.E desc[UR6][R14.64+0x4], R11 ;  /* 0x0000040b0e007986 */ /* 0x0005e2000c101906 */
[----:B------:R-:W-:Y:S05]  /*0670*/  BRA `(.L_x_60) ;  /* 0x0000000000b87947 */ /* 0x000fea0003800000 */
.L_x_57:
[----:B------:R-:W-:Y:S01]  /*0680*/  MOV R8, UR8 ;  /* 0x0000000800087c02 */ /* 0x000fe20008000f00 */
[----:B------:R-:W-:Y:S01]  /*0690*/  IMAD.U32 R9, RZ, RZ, UR9 ;  /* 0x00000009ff097e24 */ /* 0x000fe2000f8e00ff */
[----:B------:R-:W-:Y:S01]  /*06a0*/  MOV R11, 0x1 ;  /* 0x00000001000b7802 */ /* 0x000fe20000000f00 */
[----:B------:R-:W-:Y:S01]  /*06b0*/  IMAD.WIDE R12, R17, 0x4, R2 ;  /* 0x00000004110c7825 */ /* 0x000fe200078e0202 */
[----:B------:R-:W-:-:S03]  /*06c0*/  IADD3 R10, PT, PT, R10, -0x1, RZ ;  /* 0xffffffff0a0a7810 */ /* 0x000fc60007ffe0ff */
[----:B------:R-:W-:Y:S01]  /*06d0*/  IMAD.WIDE R14, R17, 0x4, R8 ;  /* 0x00000004110e7825 */ /* 0x000fe200078e0208 */
[----:B------:R0:W-:Y:S04]  /*06e0*/  STG.E desc[UR6][R12.64], R11 ;  /* 0x0000000b0c007986 */ /* 0x0001e8000c101906 */
[----:B------:R0:W-:Y:S01]  /*06f0*/  STG.E desc[UR6][R14.64], R11 ;  /* 0x0000000b0e007986 */ /* 0x0001e2000c101906 */
[----:B------:R-:W-:Y:S05]  /*0700*/  BRA `(.L_x_60) ;  /* 0x0000000000947947 */ /* 0x000fea0003800000 */
.L_x_56:
[----:B------:R-:W-:Y:S01]  /*0710*/  MOV R9, UR9 ;  /* 0x0000000900097c02 */ /* 0x000fe20008000f00 */
[----:B------:R-:W-:Y:S02]  /*0720*/  IMAD.U32 R8, RZ, RZ, UR8 ;  /* 0x00000008ff087e24 */ /* 0x000fe4000f8e00ff */
[----:B------:R-:W-:Y:S02]  /*0730*/  HFMA2 R11, -RZ, RZ, 0, 5.9604644775390625e-08 ;  /* 0x00000001ff0b7431 */ /* 0x000fe400000001ff */
[----:B------:R-:W-:Y:S01]  /*0740*/  IMAD.WIDE R12, R17, 0x4, R2 ;  /* 0x00000004110c7825 */ /* 0x000fe200078e0202 */
[----:B------:R-:W-:-:S03]  /*0750*/  IADD3 R7, PT, PT, R7, -0x1, RZ ;  /* 0xffffffff07077810 */ /* 0x000fc60007ffe0ff */
[----:B------:R-:W-:Y:S01]  /*0760*/  IMAD.WIDE R14, R17, 0x4, R8 ;  /* 0x00000004110e7825 */ /* 0x000fe200078e0208 */
[----:B------:R1:W-:Y:S03]  /*0770*/  STG.E desc[UR6][R12.64+-0x4], R11 ;  /* 0xfffffc0b0c007986 */ /* 0x0003e6000c101906 */
[----:B------:R-:W-:Y:S01]  /*0780*/  VIADD R10, R10, 0xffffffff ;  /* 0xffffffff0a0a7836 */ /* 0x000fe20000000000 */
[----:B------:R1:W-:Y:S01]  /*0790*/  STG.E desc[UR6][R14.64+-0x4], R11 ;  /* 0xfffffc0b0e007986 */ /* 0x0003e2000c101906 */
[----:B------:R-:W-:Y:S05]  /*07a0*/  BRA `(.L_x_60) ;  /* 0x00000000006c7947 */ /* 0x000fea0003800000 */
.L_x_55:
        /* <DEDUP_REMOVED lines=9> */
.L_x_54:
        /* <DEDUP_REMOVED lines=10> */
.L_x_53:
[----:B------:R-:W-:Y:S01]  /*08e0*/  MOV R8, UR8 ;  /* 0x0000000800087c02 */ /* 0x000fe20008000f00 */
[----:B------:R-:W-:Y:S01]  /*08f0*/  IMAD.U32 R9, RZ, RZ, UR9 ;  /* 0x00000009ff097e24 */ /* 0x000fe2000f8e00ff */
[----:B------:R-:W-:Y:S01]  /*0900*/  MOV R11, 0x1 ;  /* 0x00000001000b7802 */ /* 0x000fe20000000f00 */
[----:B------:R-:W-:Y:S01]  /*0910*/  IMAD.WIDE R14, R13, 0x4, R2 ;  /* 0x000000040d0e7825 */ /* 0x000fe200078e0202 */
[----:B------:R-:W-:-:S03]  /*0920*/  IADD3 R10, PT, PT, R10, 0x1, RZ ;  /* 0x000000010a0a7810 */ /* 0x000fc60007ffe0ff */
[----:B------:R-:W-:Y:S01]  /*0930*/  IMAD.WIDE R12, R13, 0x4, R8 ;  /* 0x000000040d0c7825 */ /* 0x000fe200078e0208 */
[----:B------:R0:W-:Y:S04]  /*0940*/  STG.E desc[UR6][R14.64], R11 ;  /* 0x0000000b0e007986 */ /* 0x0001e8000c101906 */
[----:B------:R0:W-:Y:S02]  /*0950*/  STG.E desc[UR6][R12.64], R11 ;  /* 0x0000000b0c007986 */ /* 0x0001e4000c101906 */
.L_x_60:
[----:B------:R-:W-:Y:S05]  /*0960*/  BSYNC.RELIABLE B1 ;  /* 0x0000000000017941 */ /* 0x000fea0003800100 */
.L_x_52:
[----:B01234-:R-:W-:-:S04]  /*0970*/  IMAD R14, R10, 0x556, RZ ;  /* 0x000005560a0e7824 */ /* 0x01ffc800078e02ff */
[----:B------:R-:W-:-:S04]  /*0980*/  IMAD.IADD R11, R7, 0x1, R14 ;  /* 0x00000001070b7824 */ /* 0x000fc800078e020e */
[----:B------:R-:W-:-:S06]  /*0990*/  IMAD.WIDE R8, R11, 0x4, R8 ;  /* 0x000000040b087825 */ /* 0x000fcc00078e0208 */
[----:B------:R-:W2:Y:S01]  /*09a0*/  LDG.E R8, desc[UR6][R8.64] ;  /* 0x0000000608087981 */ /* 0x000ea2000c1e1900 */
[----:B------:R-:W-:Y:S01]  /*09b0*/  HFMA2 R13, -RZ, RZ, 0, 0 ;  /* 0x00000000ff0d7431 */ /* 0x000fe200000001ff */
[----:B------:R-:W-:Y:S02]  /*09c0*/  MOV R12, R6 ;  /* 0x00000006000c7202 */ /* 0x000fe40000000f00 */
[----:B--2---:R-:W-:-:S13]  /*09d0*/  ISETP.NE.AND P0, PT, R8, 0x1, PT ;  /* 0x000000010800780c */ /* 0x004fda0003f05270 */
[----:B------:R-:W-:Y:S05]  /*09e0*/  @!P0 RET.REL.NODEC R12 `(_Z19hysterisisThresholdPiS_S_) ;  /* 0xfffffff40c848950 */ /* 0x000fea0003c3ffff */
[----:B------:R-:W-:Y:S05]  /*09f0*/  BRA `(.L_x_61) ;  /* 0xfffffff800287947 */ /* 0x000fea000383ffff */
.L_x_62:
        /* <DEDUP_REMOVED lines=16> */
.L_x_98:


//--------------------- .text._Z7kernel3PiS_      --------------------------
	.section	.text._Z7kernel3PiS_,"ax",@progbits
	.align	128
        .global         _Z7kernel3PiS_
        .type           _Z7kernel3PiS_,@function
        .size           _Z7kernel3PiS_,(.L_x_107 - _Z7kernel3PiS_)
        .other          _Z7kernel3PiS_,@"STO_CUDA_ENTRY STV_DEFAULT"
_Z7kernel3PiS_:
.text._Z7kernel3PiS_:
        /* <DEDUP_REMOVED lines=8> */
[----:B------:R-:W-:Y:S01]  /*0080*/  ISETP.GT.AND P0, PT, R9, 0x555, PT ;  /* 0x000005550900780c */ /* 0x000fe20003f04270 */
[----:B-1----:R-:W-:-:S05]  /*0090*/  IMAD R10, R10, UR5, R3 ;  /* 0x000000050a0a7c24 */ /* 0x002fca000f8e0203 */
[----:B------:R-:W-:-:S13]  /*00a0*/  ISETP.GT.U32.OR P0, PT, R10, 0x14c, P0 ;  /* 0x0000014c0a00780c */ /* 0x000fda0000704470 */
[----:B------:R-:W-:Y:S05]  /*00b0*/  @P0 EXIT ;  /* 0x000000000000094d */ /* 0x000fea0003800000 */
[----:B------:R-:W0:Y:S01]  /*00c0*/  LDC.64 R2, c[0x0][0x388] ;  /* 0x0000e200ff027b82 */ /* 0x000e220000000a00 */
[----:B------:R-:W-:Y:S01]  /*00d0*/  IMAD R5, R10, 0x556, R9 ;  /* 0x000005560a057824 */ /* 0x000fe200078e0209 */
[----:B------:R-:W-:Y:S01]  /*00e0*/  I2FP.F32.U32 R10, R10 ;  /* 0x0000000a000a7245 */ /* 0x000fe20000201000 */
[----:B------:R-:W1:Y:S01]  /*00f0*/  LDCU.64 UR6, c[0x0][0x358] ;  /* 0x00006b00ff0677ac */ /* 0x000e620008000a00 */
[----:B------:R-:W-:Y:S01]  /*0100*/  I2FP.F32.S32 R9, R9 ;  /* 0x0000000900097245 */ /* 0x000fe20000201400 */
[----:B------:R-:W-:Y:S01]  /*0110*/  UMOV UR5, 0xffffffa6 ;  /* 0xffffffa600057882 */ /* 0x000fe20000000000 */
[----:B01----:R-:W-:-:S07]  /*0120*/  IMAD.WIDE R2, R5, 0x4, R2 ;  /* 0x0000000405027825 */ /* 0x003fce00078e0202 */
.L_x_71:
[----:B------:R-:W-:Y:S01]  /*0130*/  I2FP.F32.S32 R8, UR5 ;  /* 0x0000000500087c45 */ /* 0x000fe20008201400 */
[----:B------:R-:W-:-:S04]  /*0140*/  UIADD3 UR5, UPT, UPT, UR5, 0x1, URZ ;  /* 0x0000000105057890 */ /* 0x000fc8000fffe0ff */
[----:B------:R-:W-:Y:S01]  /*0150*/  FMUL R21, R8, 0.017453277483582496643 ;  /* 0x3c8efa2d08157820 */ /* 0x000fe20000400000 */
[----:B------:R-:W-:-:S03]  /*0160*/  UISETP.NE.AND UP2, UPT, UR5, 0xb4, UPT ;  /* 0x000000b40500788c */ /* 0x000fc6000bf45270 */
[C---:B------:R-:W-:Y:S01]  /*0170*/  FMUL R0, R21.reuse, 0.63661974668502807617 ;  /* 0x3f22f98315007820 */ /* 0x040fe20000400000 */
[----:B------:R-:W-:-:S05]  /*0180*/  FSETP.GE.AND P0, PT, |R21|, 105615, PT ;  /* 0x47ce47801500780b */ /* 0x000fca0003f06200 */
[----:B0-----:R-:W0:Y:S02]  /*0190*/  F2I.NTZ R0, R0 ;  /* 0x0000000000007305 */ /* 0x001e240000203100 */
[----:B0-----:R-:W-:Y:S01]  /*01a0*/  I2FP.F32.S32 R4, R0 ;  /* 0x0000000000047245 */ /* 0x001fe20000201400 */
[----:B------:R-:W-:-:S04]  /*01b0*/  IMAD.MOV.U32 R22, RZ, RZ, R0 ;  /* 0x000000ffff167224 */ /* 0x000fc800078e0000 */
[----:B------:R-:W-:-:S04]  /*01c0*/  FFMA R5, R4, -1.5707962512969970703, R21 ;  /* 0xbfc90fda04057823 */ /* 0x000fc80000000015 */
[----:B------:R-:W-:-:S04]  /*01d0*/  FFMA R5, R4, -7.5497894158615963534e-08, R5 ;  /* 0xb3a2216804057823 */ /* 0x000fc80000000005 */
[----:B------:R-:W-:-:S04]  /*01e0*/  FFMA R4, R4, -5.3903029534742383927e-15, R5 ;  /* 0xa7c234c504047823 */ /* 0x000fc80000000005 */
[----:B------:R-:W-:Y:S01]  /*01f0*/  IMAD.MOV.U32 R5, RZ, RZ, R4 ;  /* 0x000000ffff057224 */ /* 0x000fe200078e0004 */
[----:B------:R-:W-:Y:S06]  /*0200*/  @!P0 BRA `(.L_x_63) ;  /* 0x0000000400708947 */ /* 0x000fec0003800000 */
[----:B------:R-:W-:-:S13]  /*0210*/  FSETP.NEU.AND P0, PT, |R21|, +INF , PT ;  /* 0x7f8000001500780b */ /* 0x000fda0003f0d200 */
[----:B------:R-:W-:Y:S01]  /*0220*/  @!P0 FMUL R5, RZ, R21 ;  /* 0x00000015ff058220 */ /* 0x000fe20000400000 */
[----:B------:R-:W-:Y:S01]  /*0230*/  @!P0 IMAD.MOV.U32 R0, RZ, RZ, RZ ;  /* 0x000000ffff008224 */ /* 0x000fe200078e00ff */
[----:B------:R-:W-:Y:S06]  /*0240*/  @!P0 BRA `(.L_x_63) ;  /* 0x0000000400608947 */ /* 0x000fec0003800000 */
[----:B------:R-:W-:Y:S01]  /*0250*/  IMAD.SHL.U32 R0, R21, 0x100, RZ ;  /* 0x0000010015007824 */ /* 0x000fe200078e00ff */
[----:B------:R-:W-:Y:S01]  /*0260*/  CS2R R14, SRZ ;  /* 0x00000000000e7805 */ /* 0x000fe2000001ff00 */
[----:B------:R-:W-:Y:S01]  /*0270*/  IMAD.MOV.U32 R5, RZ, RZ, RZ ;  /* 0x000000ffff057224 */ /* 0x000fe200078e00ff */
[----:B------:R-:W0:Y:S02]  /*0280*/  LDCU.64 UR8, c[0x4][0x10] ;  /* 0x01000200ff0877ac */ /* 0x000e240008000a00 */
[----:B------:R-:W-:Y:S01]  /*0290*/  LOP3.LUT R23, R0, 0x80000000, RZ, 0xfc, !PT ;  /* 0x8000000000177812 */ /* 0x000fe200078efcff */
[----:B------:R-:W-:-:S06]  /*02a0*/  UMOV UR4, URZ ;  /* 0x000000ff00047c82 */ /* 0x000fcc0008000000 */
.L_x_64:
[----:B0-----:R-:W-:Y:S01]  /*02b0*/  IMAD.U32 R6, RZ, RZ, UR8 ;  /* 0x00000008ff067e24 */ /* 0x001fe2000f8e00ff */
[----:B------:R-:W-:-:S05]  /*02c0*/  MOV R7, UR9 ;  /* 0x0000000900077c02 */ /* 0x000fca0008000f00 */
[----:B------:R-:W2:Y:S01]  /*02d0*/  LDG.E.CONSTANT R6, desc[UR6][R6.64] ;  /* 0x0000000606067981 */ /* 0x000ea2000c1e9900 */
[----:B------:R-:W-:Y:S01]  /*02e0*/  UIADD3 UR4, UPT, UPT, UR4, 0x1, URZ ;  /* 0x0000000104047890 */ /* 0x000fe2000fffe0ff */
[C---:B------:R-:W-:Y:S01]  /*02f0*/  ISETP.EQ.AND P0, PT, R14.reuse, RZ, PT ;  /* 0x000000ff0e00720c */ /* 0x040fe20003f02270 */
[----:B------:R-:W-:Y:S01]  /*0300*/  UIADD3 UR8, UP1, UPT, UR8, 0x4, URZ ;  /* 0x0000000408087890 */ /* 0x000fe2000ff3e0ff */
[C---:B------:R-:W-:Y:S01]  /*0310*/  ISETP.EQ.AND P1, PT, R14.reuse, 0x4, PT ;  /* 0x000000040e00780c */ /* 0x040fe20003f22270 */
[----:B------:R-:W-:Y:S01]  /*0320*/  UISETP.NE.AND UP0, UPT, UR4, 0x6, UPT ;  /* 0x000000060400788c */ /* 0x000fe2000bf05270 */
[C---:B------:R-:W-:Y:S01]  /*0330*/  ISETP.EQ.AND P2, PT, R14.reuse, 0x8, PT ;  /* 0x000000080e00780c */ /* 0x040fe20003f42270 */
[----:B------:R-:W-:Y:S01]  /*0340*/  UIADD3.X UR9, UPT, UPT, URZ, UR9, URZ, UP1, !UPT ;  /* 0x00000009ff097290 */ /* 0x000fe20008ffe4ff */
[C---:B------:R-:W-:Y:S02]  /*0350*/  ISETP.EQ.AND P3, PT, R14.reuse, 0xc, PT ;  /* 0x0000000c0e00780c */ /* 0x040fe40003f62270 */
[----:B------:R-:W-:-:S02]  /*0360*/  ISETP.EQ.AND P4, PT, R14, 0x10, PT ;  /* 0x000000100e00780c */ /* 0x000fc40003f82270 */
[C---:B------:R-:W-:Y:S01]  /*0370*/  ISETP.EQ.AND P5, PT, R14.reuse, 0x14, PT ;  /* 0x000000140e00780c */ /* 0x040fe20003fa2270 */
[----:B------:R-:W-:Y:S02]  /*0380*/  VIADD R14, R14, 0x4 ;  /* 0x000000040e0e7836 */ /* 0x000fe40000000000 */
[----:B--2---:R-:W-:-:S03]  /*0390*/  IMAD.WIDE.U32 R12, R6, R23, RZ ;  /* 0x00000017060c7225 */ /* 0x004fc600078e00ff */
[----:B------:R-:W-:-:S07]  /*03a0*/  IADD3 R0, P6, PT, R12, R5, RZ ;  /* 0x000000050c007210 */ /* 0x000fce0007fde0ff */
[----:B------:R-:W-:Y:S01]  /*03b0*/  @P5 MOV R20, R0 ;  /* 0x0000000000145202 */ /* 0x000fe20000000f00 */
[----:B------:R-:W-:Y:S02]  /*03c0*/  IMAD.X R5, R13, 0x1, R15, P6 ;  /* 0x000000010d057824 */ /* 0x000fe400030e060f */
[--C-:B------:R-:W-:Y:S02]  /*03d0*/  @P0 IMAD.MOV.U32 R11, RZ, RZ, R0.reuse ;  /* 0x000000ffff0b0224 */ /* 0x100fe400078e0000 */
[--C-:B------:R-:W-:Y:S02]  /*03e0*/  @P1 IMAD.MOV.U32 R16, RZ, RZ, R0.reuse ;  /* 0x000000ffff101224 */ /* 0x100fe400078e0000 */
[--C-:B------:R-:W-:Y:S02]  /*03f0*/  @P2 IMAD.MOV.U32 R17, RZ, RZ, R0.reuse ;  /* 0x000000ffff112224 */ /* 0x100fe400078e0000 */
[--C-:B------:R-:W-:Y:S02]  /*0400*/  @P3 IMAD.MOV.U32 R18, RZ, RZ, R0.reuse ;  /* 0x000000ffff123224 */ /* 0x100fe400078e0000 */
[----:B------:R-:W-:Y:S01]  /*0410*/  @P4 IMAD.MOV.U32 R19, RZ, RZ, R0 ;  /* 0x000000ffff134224 */ /* 0x000fe200078e0000 */
[----:B------:R-:W-:Y:S06]  /*0420*/  BRA.U UP0, `(.L_x_64) ;  /* 0xfffffffd00a07547 */ /* 0x000fec000b83ffff */
[----:B------:R-:W-:-:S04]  /*0430*/  SHF.R.U32.HI R6, RZ, 0x17, R21 ;  /* 0x00000017ff067819 */ /* 0x000fc80000011615 */
[C---:B------:R-:W-:Y:S02]  /*0440*/  LOP3.LUT R0, R6.reuse, 0xe0, RZ, 0xc0, !PT ;  /* 0x000000e006007812 */ /* 0x040fe400078ec0ff */
[----:B------:R-:W-:-:S03]  /*0450*/  LOP3.LUT P6, RZ, R6, 0x1f, RZ, 0xc0, !PT ;  /* 0x0000001f06ff7812 */ /* 0x000fc600078cc0ff */
[----:B------:R-:W-:-:S05]  /*0460*/  VIADD R0, R0, 0xffffff80 ;  /* 0xffffff8000007836 */ /* 0x000fca0000000000 */
[----:B------:R-:W-:-:S05]  /*0470*/  SHF.R.U32.HI R0, RZ, 0x5, R0 ;  /* 0x00000005ff007819 */ /* 0x000fca0000011600 */
[----:B------:R-:W-:-:S05]  /*0480*/  IMAD.U32 R13, R0, -0x4, RZ ;  /* 0xfffffffc000d7824 */ /* 0x000fca00078e00ff */
[C---:B------:R-:W-:Y:S02]  /*0490*/  ISETP.EQ.AND P3, PT, R13.reuse, -0x18, PT ;  /* 0xffffffe80d00780c */ /* 0x040fe40003f62270 */
[C---:B------:R-:W-:Y:S02]  /*04a0*/  ISETP.EQ.AND P4, PT, R13.reuse, -0x14, PT ;  /* 0xffffffec0d00780c */ /* 0x040fe40003f82270 */
[C---:B------:R-:W-:Y:S02]  /*04b0*/  ISETP.EQ.AND P2, PT, R13.reuse, -0x10, PT ;  /* 0xfffffff00d00780c */ /* 0x040fe40003f42270 */
[C---:B------:R-:W-:Y:S02]  /*04c0*/  ISETP.EQ.AND P1, PT, R13.reuse, -0xc, PT ;  /* 0xfffffff40d00780c */ /* 0x040fe40003f22270 */
[C---:B------:R-:W-:Y:S02]  /*04d0*/  ISETP.EQ.AND P0, PT, R13.reuse, -0x8, PT ;  /* 0xfffffff80d00780c */ /* 0x040fe40003f02270 */
[----:B------:R-:W-:-:S03]  /*04e0*/  ISETP.EQ.AND P5, PT, R13, RZ, PT ;  /* 0x000000ff0d00720c */ /* 0x000fc60003fa2270 */
[--C-:B------:R-:W-:Y:S01]  /*04f0*/  @P3 IMAD.MOV.U32 R0, RZ, RZ, R11.reuse ;  /* 0x000000ffff003224 */ /* 0x100fe200078e000b */
[C---:B------:R-:W-:Y:S01]  /*0500*/  ISETP.EQ.AND P3, PT, R13.reuse, -0x4, PT ;  /* 0xfffffffc0d00780c */ /* 0x040fe20003f62270 */
[----:B------:R-:W-:Y:S02]  /*0510*/  @P4 IMAD.MOV.U32 R7, RZ, RZ, R11 ;  /* 0x000000ffff074224 */ /* 0x000fe400078e000b */
[----:B------:R-:W-:Y:S01]  /*0520*/  @P4 IMAD.MOV.U32 R0, RZ, RZ, R16 ;  /* 0x000000ffff004224 */ /* 0x000fe200078e0010 */
[----:B------:R-:W-:Y:S01]  /*0530*/  ISETP.EQ.AND P4, PT, R13, 0x4, PT ;  /* 0x000000040d00780c */ /* 0x000fe20003f82270 */
[--C-:B------:R-:W-:Y:S01]  /*0540*/  @P2 IMAD.MOV.U32 R0, RZ, RZ, R17.reuse ;  /* 0x000000ffff002224 */ /* 0x100fe200078e0011 */
[----:B------:R-:W-:Y:S01]  /*0550*/  @P2 MOV R7, R16 ;  /* 0x0000001000072202 */ /* 0x000fe20000000f00 */
[----:B------:R-:W-:Y:S02]  /*0560*/  @P1 IMAD.MOV.U32 R7, RZ, RZ, R17 ;  /* 0x000000ffff071224 */ /* 0x000fe400078e0011 */
[----:B------:R-:W-:-:S02]  /*0570*/  @P1 IMAD.MOV.U32 R0, RZ, RZ, R18 ;  /* 0x000000ffff001224 */ /* 0x000fc400078e0012 */
[----:B------:R-:W-:Y:S02]  /*0580*/  @P0 IMAD.MOV.U32 R7, RZ, RZ, R18 ;  /* 0x000000ffff070224 */ /* 0x000fe400078e0012 */
[--C-:B------:R-:W-:Y:S01]  /*0590*/  @P0 IMAD.MOV.U32 R0, RZ, RZ, R19.reuse ;  /* 0x000000ffff000224 */ /* 0x100fe200078e0013 */
[----:B------:R-:W-:Y:S01]  /*05a0*/  @P3 MOV R0, R20 ;  /* 0x0000001400003202 */ /* 0x000fe20000000f00 */
[----:B------:R-:W-:Y:S02]  /*05b0*/  @P3 IMAD.MOV.U32 R7, RZ, RZ, R19 ;  /* 0x000000ffff073224 */ /* 0x000fe400078e0013 */
[----:B------:R-:W-:Y:S02]  /*05c0*/  @P5 IMAD.MOV.U32 R7, RZ, RZ, R20 ;  /* 0x000000ffff075224 */ /* 0x000fe400078e0014 */
[--C-:B------:R-:W-:Y:S02]  /*05d0*/  @P5 IMAD.MOV.U32 R0, RZ, RZ, R5.reuse ;  /* 0x000000ffff005224 */ /* 0x100fe400078e0005 */
[----:B------:R-:W-:Y:S01]  /*05e0*/  @P4 IMAD.MOV.U32 R7, RZ, RZ, R5 ;  /* 0x000000ffff074224 */ /* 0x000fe200078e0005 */
[----:B------:R-:W-:Y:S06]  /*05f0*/  @!P6 BRA `(.L_x_65) ;  /* 0x00000000002ce947 */ /* 0x000fec0003800000 */
[----:B------:R-:W-:Y:S01]  /*0600*/  @P2 IMAD.MOV.U32 R12, RZ, RZ, R11 ;  /* 0x000000ffff0c2224 */ /* 0x000fe200078e000b */
[----:B------:R-:W-:Y:S01]  /*0610*/  LOP3.LUT R6, R6, 0x1f, RZ, 0xc0, !PT ;  /* 0x0000001f06067812 */ /* 0x000fe200078ec0ff */
[----:B------:R-:W-:Y:S01]  /*0620*/  @P1 IMAD.MOV.U32 R12, RZ, RZ, R16 ;  /* 0x000000ffff0c1224 */ /* 0x000fe200078e0010 */
[----:B------:R-:W-:Y:S01]  /*0630*/  @P0 MOV R12, R17 ;  /* 0x00000011000c0202 */ /* 0x000fe20000000f00 */
[----:B------:R-:W-:Y:S01]  /*0640*/  @P3 IMAD.MOV.U32 R12, RZ, RZ, R18 ;  /* 0x000000ffff0c3224 */ /* 0x000fe200078e0012 */
[----:B------:R-:W-:Y:S01]  /*0650*/  ISETP.EQ.AND P0, PT, R13, 0x8, PT ;  /* 0x000000080d00780c */ /* 0x000fe20003f02270 */
[----:B------:R-:W-:Y:S01]  /*0660*/  @P5 IMAD.MOV.U32 R12, RZ, RZ, R19 ;  /* 0x000000ffff0c5224 */ /* 0x000fe200078e0013 */
[----:B------:R-:W-:Y:S01]  /*0670*/  SHF.L.W.U32.HI R0, R7, R6, R0 ;  /* 0x0000000607007219 */ /* 0x000fe20000010e00 */
[----:B------:R-:W-:-:S10]  /*0680*/  @P4 IMAD.MOV.U32 R12, RZ, RZ, R20 ;  /* 0x000000ffff0c4224 */ /* 0x000fd400078e0014 */
[----:B------:R-:W-:-:S05]  /*0690*/  @P0 IMAD.MOV.U32 R12, RZ, RZ, R5 ;  /* 0x000000ffff0c0224 */ /* 0x000fca00078e0005 */
[----:B------:R-:W-:-:S07]  /*06a0*/  SHF.L.W.U32.HI R7, R12, R6, R7 ;  /* 0x000000060c077219 */ /* 0x000fce0000010e07 */
.L_x_65:
[C---:B------:R-:W-:Y:S01]  /*06b0*/  SHF.L.W.U32.HI R5, R7.reuse, 0x2, R0 ;  /* 0x0000000207057819 */ /* 0x040fe20000010e00 */
[----:B------:R-:W-:Y:S01]  /*06c0*/  IMAD.SHL.U32 R7, R7, 0x4, RZ ;  /* 0x0000000407077824 */ /* 0x000fe200078e00ff */
[----:B------:R-:W-:Y:S01]  /*06d0*/  UMOV UR8, 0x54442d19 ;  /* 0x54442d1900087882 */ /* 0x000fe20000000000 */
[----:B------:R-:W-:Y:S01]  /*06e0*/  UMOV UR9, 0x3bf921fb ;  /* 0x3bf921fb00097882 */ /* 0x000fe20000000000 */
[----:B------:R-:W-:Y:S02]  /*06f0*/  SHF.R.S32.HI R12, RZ, 0x1f, R5 ;  /* 0x0000001fff0c7819 */ /* 0x000fe40000011405 */
[----:B------:R-:W-:Y:S02]  /*0700*/  ISETP.GE.AND P0, PT, R21, RZ, PT ;  /* 0x000000ff1500720c */ /* 0x000fe40003f06270 */
[C---:B------:R-:W-:Y:S02]  /*0710*/  LOP3.LUT R6, R12.reuse, R7, RZ, 0x3c, !PT ;  /* 0x000000070c067212 */ /* 0x040fe400078e3cff */
[----:B------:R-:W-:-:S02]  /*0720*/  LOP3.LUT R7, R12, R5, RZ, 0x3c, !PT ;  /* 0x000000050c077212 */ /* 0x000fc400078e3cff */
[----:B------:R-:W-:Y:S02]  /*0730*/  SHF.R.U32.HI R0, RZ, 0x1e, R0 ;  /* 0x0000001eff007819 */ /* 0x000fe40000011600 */
[C---:B------:R-:W-:Y:S02]  /*0740*/  LOP3.LUT R14, R5.reuse, R21, RZ, 0x3c, !PT ;  /* 0x00000015050e7212 */ /* 0x040fe400078e3cff */
[----:B------:R-:W0:Y:S01]  /*0750*/  I2F.F64.S64 R6, R6 ;  /* 0x0000000600067312 */ /* 0x000e220000301c00 */
[----:B------:R-:W-:Y:S02]  /*0760*/  LEA.HI R0, R5, R0, RZ, 0x1 ;  /* 0x0000000005007211 */ /* 0x000fe400078f08ff */
[----:B------:R-:W-:Y:S02]  /*0770*/  ISETP.GE.AND P1, PT, R14, RZ, PT ;  /* 0x000000ff0e00720c */ /* 0x000fe40003f26270 */
[----:B------:R-:W-:-:S05]  /*0780*/  IADD3 R5, PT, PT, -R0, RZ, RZ ;  /* 0x000000ff00057210 */ /* 0x000fca0007ffe1ff */
[----:B------:R-:W-:Y:S01]  /*0790*/  @!P0 IMAD.MOV.U32 R0, RZ, RZ, R5 ;  /* 0x000000ffff008224 */ /* 0x000fe200078e0005 */
[----:B0-----:R-:W-:-:S10]  /*07a0*/  DMUL R12, R6, UR8 ;  /* 0x00000008060c7c28 */ /* 0x001fd40008000000 */
[----:B------:R-:W0:Y:S02]  /*07b0*/  F2F.F32.F64 R12, R12 ;  /* 0x0000000c000c7310 */ /* 0x000e240000301000 */
[----:B0-----:R-:W-:-:S07]  /*07c0*/  FSEL R5, -R12, R12, !P1 ;  /* 0x0000000c0c057208 */ /* 0x001fce0004800100 */
.L_x_63:
[----:B------:R-:W-:Y:S02]  /*07d0*/  IMAD.MOV.U32 R13, RZ, RZ, 0x37cbac00 ;  /* 0x37cbac00ff0d7424 */ /* 0x000fe400078e00ff */
[----:B------:R-:W-:Y:S01]  /*07e0*/  FMUL R6, R5, R5 ;  /* 0x0000000505067220 */ /* 0x000fe20000400000 */
[----:B------:R-:W-:Y:S01]  /*07f0*/  LOP3.LUT R12, R0, 0x1, RZ, 0xc0, !PT ;  /* 0x00000001000c7812 */ /* 0x000fe200078ec0ff */
[----:B------:R-:W-:Y:S02]  /*0800*/  IMAD.MOV.U32 R14, RZ, RZ, 0x3c0885e4 ;  /* 0x3c0885e4ff0e7424 */ /* 0x000fe400078e00ff */
[----:B------:R-:W-:Y:S01]  /*0810*/  FFMA R7, R6, R13, -0.0013887860113754868507 ;  /* 0xbab607ed06077423 */ /* 0x000fe2000000000d */
[----:B------:R-:W-:Y:S01]  /*0820*/  ISETP.NE.U32.AND P0, PT, R12, 0x1, PT ;  /* 0x000000010c00780c */ /* 0x000fe20003f05070 */
[----:B------:R-:W-:Y:S02]  /*0830*/  VIADD R0, R0, 0x1 ;  /* 0x0000000100007836 */ /* 0x000fe40000000000 */
[----:B------:R-:W-:Y:S01]  /*0840*/  IMAD.MOV.U32 R12, RZ, RZ, 0x3e2aaaa8 ;  /* 0x3e2aaaa8ff0c7424 */ /* 0x000fe200078e00ff */
[----:B------:R-:W-:-:S02]  /*0850*/  FSEL R7, R7, -0.00019574658654164522886, P0 ;  /* 0xb94d415307077808 */ /* 0x000fc40000000000 */
[----:B------:R-:W-:Y:S02]  /*0860*/  FSEL R15, R14, 0.041666727513074874878, !P0 ;  /* 0x3d2aaabb0e0f7808 */ /* 0x000fe40004000000 */
[----:B------:R-:W-:Y:S02]  /*0870*/  LOP3.LUT P1, RZ, R0, 0x2, RZ, 0xc0, !PT ;  /* 0x0000000200ff7812 */ /* 0x000fe4000782c0ff */
[----:B------:R-:W-:Y:S01]  /*0880*/  FSEL R0, R5, 1, !P0 ;  /* 0x3f80000005007808 */ /* 0x000fe20004000000 */
[----:B------:R-:W-:Y:S01]  /*0890*/  FFMA R7, R6, R7, R15 ;  /* 0x0000000706077223 */ /* 0x000fe2000000000f */
[----:B------:R-:W-:Y:S02]  /*08a0*/  FSEL R24, -R12, -0.4999999701976776123, !P0 ;  /* 0xbeffffff0c187808 */ /* 0x000fe40004000100 */
[----:B------:R-:W-:Y:S01]  /*08b0*/  FSETP.GE.AND P0, PT, |R21|, 105615, PT ;  /* 0x47ce47801500780b */ /* 0x000fe20003f06200 */
[C---:B------:R-:W-:Y:S02]  /*08c0*/  FFMA R15, R6.reuse, R0, RZ ;  /* 0x00000000060f7223 */ /* 0x040fe400000000ff */
[----:B------:R-:W-:-:S04]  /*08d0*/  FFMA R7, R6, R7, R24 ;  /* 0x0000000706077223 */ /* 0x000fc80000000018 */
[----:B------:R-:W-:-:S04]  /*08e0*/  FFMA R15, R15, R7, R0 ;  /* 0x000000070f0f7223 */ /* 0x000fc80000000000 */
[----:B------:R-:W-:Y:S02]  /*08f0*/  @P1 FADD R15, RZ, -R15 ;  /* 0x8000000fff0f1221 */ /* 0x000fe40000000000 */
[----:B------:R-:W-:Y:S05]  /*0900*/  @!P0 BRA `(.L_x_66) ;  /* 0x0000000400688947 */ /* 0x000fea0003800000 */
[----:B------:R-:W-:-:S13]  /*0910*/  FSETP.NEU.AND P0, PT, |R21|, +INF , PT ;  /* 0x7f8000001500780b */ /* 0x000fda0003f0d200 */
[----:B------:R-:W-:Y:S01]  /*0920*/  @!P0 FMUL R4, RZ, R21 ;  /* 0x00000015ff048220 */ /* 0x000fe20000400000 */
[----:B------:R-:W-:Y:S01]  /*0930*/  @!P0 MOV R22, RZ ;  /* 0x000000ff00168202 */ /* 0x000fe20000000f00 */
[----:B------:R-:W-:Y:S06]  /*0940*/  @!P0 BRA `(.L_x_66) ;  /* 0x0000000400588947 */ /* 0x000fec0003800000 */
[----:B------:R-:W-:Y:S02]  /*0950*/  IMAD.SHL.U32 R0, R21, 0x100, RZ ;  /* 0x0000010015007824 */ /* 0x000fe400078e00ff */
[----:B------:R-:W-:Y:S02]  /*0960*/  IMAD.MOV.U32 R23, RZ, RZ, RZ ;  /* 0x000000ffff177224 */ /* 0x000fe400078e00ff */
[----:B------:R-:W-:Y:S01]  /*0970*/  IMAD.MOV.U32 R27, RZ, RZ, RZ ;  /* 0x000000ffff1b7224 */ /* 0x000fe200078e00ff */
[----:B------:R-:W-:Y:S01]  /*0980*/  LOP3.LUT R29, R0, 0x80000000, RZ, 0xfc, !PT ;  /* 0x80000000001d7812 */ /* 0x000fe200078efcff */
[----:B------:R-:W-:-:S07]  /*0990*/  IMAD.MOV.U32 R25, RZ, RZ, RZ ;  /* 0x000000ffff197224 */ /* 0x000fce00078e00ff */
.L_x_67:
[----:B------:R-:W0:Y:S02]  /*09a0*/  LDC.64 R4, c[0x4][0x10] ;  /* 0x01000400ff047b82 */ /* 0x000e240000000a00 */
[----:B0-----:R-:W-:-:S06]  /*09b0*/  IMAD.WIDE.U32 R4, R25, 0x4, R4 ;  /* 0x0000000419047825 */ /* 0x001fcc00078e0004 */
[----:B------:R-:W2:Y:S01]  /*09c0*/  LDG.E.CONSTANT R4, desc[UR6][R4.64] ;  /* 0x0000000604047981 */ /* 0x000ea2000c1e9900 */
[C---:B------:R-:W-:Y:S01]  /*09d0*/  IMAD.SHL.U32 R0, R25.reuse, 0x4, RZ ;  /* 0x0000000419007824 */ /* 0x040fe200078e00ff */
[----:B------:R-:W-:-:S04]  /*09e0*/  IADD3 R25, PT, PT, R25, 0x1, RZ ;  /* 0x0000000119197810 */ /* 0x000fc80007ffe0ff */
[C---:B------:R-:W-:Y:S02]  /*09f0*/  ISETP.EQ.AND P0, PT, R0.reuse, RZ, PT ;  /* 0x000000ff0000720c */ /* 0x040fe40003f02270 */
[C---:B------:R-:W-:Y:S02]  /*0a00*/  ISETP.EQ.AND P5, PT, R0.reuse, 0x4, PT ;  /* 0x000000040000780c */ /* 0x040fe40003fa2270 */
[C---:B------:R-:W-:Y:S02]  /*0a10*/  ISETP.EQ.AND P4, PT, R0.reuse, 0x8, PT ;  /* 0x000000080000780c */ /* 0x040fe40003f82270 */
[C---:B------:R-:W-:Y:S02]  /*0a20*/  ISETP.EQ.AND P3, PT, R0.reuse, 0xc, PT ;  /* 0x0000000c0000780c */ /* 0x040fe40003f62270 */
[C---:B------:R-:W-:Y:S02]  /*0a30*/  ISETP.EQ.AND P2, PT, R0.reuse, 0x10, PT ;  /* 0x000000100000780c */ /* 0x040fe40003f42270 */
[----:B------:R-:W-:Y:S01]  /*0a40*/  ISETP.EQ.AND P1, PT, R0, 0x14, PT ;  /* 0x000000140000780c */ /* 0x000fe20003f22270 */
[----:B--2---:R-:W-:-:S03]  /*0a50*/  IMAD.WIDE.U32 R6, R4, R29, RZ ;  /* 0x0000001d04067225 */ /* 0x004fc600078e00ff */
[----:B------:R-:W-:-:S07]  /*0a60*/  IADD3 R0, P6, PT, R6, R23, RZ ;  /* 0x0000001706007210 */ /* 0x000fce0007fde0ff */
[----:B------:R-:W-:Y:S01]  /*0a70*/  @P2 MOV R19, R0 ;  /* 0x0000000000132202 */ /* 0x000fe20000000f00 */
[----:B------:R-:W-:Y:S01]  /*0a80*/  IMAD.X R23, R7, 0x1, R27, P6 ;  /* 0x0000000107177824 */ /* 0x000fe200030e061b */
[----:B------:R-:W-:Y:S01]  /*0a90*/  ISETP.NE.AND P6, PT, R25, 0x6, PT ;  /* 0x000000061900780c */ /* 0x000fe20003fc5270 */
[--C-:B------:R-:W-:Y:S02]  /*0aa0*/  @P0 IMAD.MOV.U32 R11, RZ, RZ, R0.reuse ;  /* 0x000000ffff0b0224 */ /* 0x100fe400078e0000 */
[--C-:B------:R-:W-:Y:S02]  /*0ab0*/  @P5 IMAD.MOV.U32 R16, RZ, RZ, R0.reuse ;  /* 0x000000ffff105224 */ /* 0x100fe400078e0000 */
[--C-:B------:R-:W-:Y:S02]  /*0ac0*/  @P4 IMAD.MOV.U32 R17, RZ, RZ, R0.reuse ;  /* 0x000000ffff114224 */ /* 0x100fe400078e0000 */
[--C-:B------:R-:W-:Y:S02]  /*0ad0*/  @P3 IMAD.MOV.U32 R18, RZ, RZ, R0.reuse ;  /* 0x000000ffff123224 */ /* 0x100fe400078e0000 */
[----:B------:R-:W-:-:S04]  /*0ae0*/  @P1 IMAD.MOV.U32 R20, RZ, RZ, R0 ;  /* 0x000000ffff141224 */ /* 0x000fc800078e0000 */
[----:B------:R-:W-:Y:S05]  /*0af0*/  @P6 BRA `(.L_x_67) ;  /* 0xfffffffc00a86947 */ /* 0x000fea000383ffff */
        /* <DEDUP_REMOVED lines=11> */
[----:B------:R-:W-:-:S03]  /*0bb0*/  ISETP.EQ.AND P5, PT, R6, 0x4, PT ;  /* 0x000000040600780c */ /* 0x000fc60003fa2270 */
[--C-:B------:R-:W-:Y:S01]  /*0bc0*/  @P3 IMAD.MOV.U32 R0, RZ, RZ, R11.reuse ;  /* 0x000000ffff003224 */ /* 0x100fe200078e000b */
[C---:B------:R-:W-:Y:S01]  /*0bd0*/  ISETP.EQ.AND P3, PT, R6.reuse, -0x4, PT ;  /* 0xfffffffc0600780c */ /* 0x040fe20003f62270 */
[----:B------:R-:W-:Y:S01]  /*0be0*/  @P4 IMAD.MOV.U32 R4, RZ, RZ, R11 ;  /* 0x000000ffff044224 */ /* 0x000fe200078e000b */
[----:B------:R-:W-:Y:S01]  /*0bf0*/  @P4 MOV R0, R16 ;  /* 0x0000001000004202 */ /* 0x000fe20000000f00 */
[----:B------:R-:W-:Y:S01]  /*0c00*/  @P2 IMAD.MOV.U32 R4, RZ, RZ, R16 ;  /* 0x000000ffff042224 */ /* 0x000fe200078e0010 */
[----:B------:R-:W-:Y:S01]  /*0c10*/  ISETP.EQ.AND P4, PT, R6, RZ, PT ;  /* 0x000000ff0600720c */ /* 0x000fe20003f82270 */
[--C-:B------:R-:W-:Y:S02]  /*0c20*/  @P2 IMAD.MOV.U32 R0, RZ, RZ, R17.reuse ;  /* 0x000000ffff002224 */ /* 0x100fe400078e0011 */
[----:B------:R-:W-:Y:S02]  /*0c30*/  @P1 IMAD.MOV.U32 R4, RZ, RZ, R17 ;  /* 0x000000ffff041224 */ /* 0x000fe400078e0011 */
[--C-:B------:R-:W-:Y:S01]  /*0c40*/  @P1 IMAD.MOV.U32 R0, RZ, RZ, R18.reuse ;  /* 0x000000ffff001224 */ /* 0x100fe200078e0012 */
[----:B------:R-:W-:Y:S01]  /*0c50*/  @P0 MOV R0, R19 ;  /* 0x0000001300000202 */ /* 0x000fe20000000f00 */
[----:B------:R-:W-:-:S02]  /*0c60*/  @P0 IMAD.MOV.U32 R4, RZ, RZ, R18 ;  /* 0x000000ffff040224 */ /* 0x000fc400078e0012 */
[----:B------:R-:W-:Y:S02]  /*0c70*/  @P3 IMAD.MOV.U32 R4, RZ, RZ, R19 ;  /* 0x000000ffff043224 */ /* 0x000fe400078e0013 */
[--C-:B------:R-:W-:Y:S02]  /*0c80*/  @P3 IMAD.MOV.U32 R0, RZ, RZ, R20.reuse ;  /* 0x000000ffff003224 */ /* 0x100fe400078e0014 */
[----:B------:R-:W-:Y:S02]  /*0c90*/  @P4 IMAD.MOV.U32 R4, RZ, RZ, R20 ;  /* 0x000000ffff044224 */ /* 0x000fe400078e0014 */
[--C-:B------:R-:W-:Y:S02]  /*0ca0*/  @P4 IMAD.MOV.U32 R0, RZ, RZ, R23.reuse ;  /* 0x000000ffff004224 */ /* 0x100fe400078e0017 */
[----:B------:R-:W-:Y:S01]  /*0cb0*/  @P5 IMAD.MOV.U32 R4, RZ, RZ, R23 ;  /* 0x000000ffff045224 */ /* 0x000fe200078e0017 */
[----:B------:R-:W-:Y:S06]  /*0cc0*/  @!P6 BRA `(.L_x_68) ;  /* 0x00000000002ce947 */ /* 0x000fec0003800000 */
[----:B------:R-:W-:Y:S01]  /*0cd0*/  @P2 MOV R5, R11 ;  /* 0x0000000b00052202 */ /* 0x000fe20000000f00 */
[----:B------:R-:W-:Y:S01]  /*0ce0*/  @P1 IMAD.MOV.U32 R5, RZ, RZ, R16 ;  /* 0x000000ffff051224 */ /* 0x000fe200078e0010 */
[----:B------:R-:W-:Y:S01]  /*0cf0*/  LOP3.LUT R21, R21, 0x1f, RZ, 0xc0, !PT ;  /* 0x0000001f15157812 */ /* 0x000fe200078ec0ff */
[----:B------:R-:W-:Y:S01]  /*0d00*/  @P0 IMAD.MOV.U32 R5, RZ, RZ, R17 ;  /* 0x000000ffff050224 */ /* 0x000fe200078e0011 */
[----:B------:R-:W-:Y:S01]  /*0d10*/  ISETP.EQ.AND P0, PT, R6, 0x8, PT ;  /* 0x000000080600780c */ /* 0x000fe20003f02270 */
[----:B------:R-:W-:Y:S01]  /*0d20*/  @P3 IMAD.MOV.U32 R5, RZ, RZ, R18 ;  /* 0x000000ffff053224 */ /* 0x000fe200078e0012 */
[----:B------:R-:W-:Y:S01]  /*0d30*/  SHF.L.W.U32.HI R0, R4, R21, R0 ;  /* 0x0000001504007219 */ /* 0x000fe20000010e00 */
[----:B------:R-:W-:Y:S02]  /*0d40*/  @P4 IMAD.MOV.U32 R5, RZ, RZ, R19 ;  /* 0x000000ffff054224 */ /* 0x000fe400078e0013 */
[----:B------:R-:W-:-:S08]  /*0d50*/  @P5 IMAD.MOV.U32 R5, RZ, RZ, R20 ;  /* 0x000000ffff055224 */ /* 0x000fd000078e0014 */
[----:B------:R-:W-:-:S04]  /*0d60*/  @P0 MOV R5, R23 ;  /* 0x0000001700050202 */ /* 0x000fc80000000f00 */
[----:B------:R-:W-:-:S07]  /*0d70*/  SHF.L.W.U32.HI R4, R5, R21, R4 ;  /* 0x0000001505047219 */ /* 0x000fce0000010e04 */
.L_x_68:
[C---:B------:R-:W-:Y:S01]  /*0d80*/  SHF.L.W.U32.HI R22, R4.reuse, 0x2, R0 ;  /* 0x0000000204167819 */ /* 0x040fe20000010e00 */
[----:B------:R-:W-:Y:S01]  /*0d90*/  IMAD.SHL.U32 R4, R4, 0x4, RZ ;  /* 0x0000000404047824 */ /* 0x000fe200078e00ff */
[----:B------:R-:W-:Y:S01]  /*0da0*/  UMOV UR8, 0x54442d19 ;  /* 0x54442d1900087882 */ /* 0x000fe20000000000 */
[----:B------:R-:W-:Y:S01]  /*0db0*/  UMOV UR9, 0x3bf921fb ;  /* 0x3bf921fb00097882 */ /* 0x000fe20000000000 */
[----:B------:R-:W-:Y:S01]  /*0dc0*/  SHF.R.S32.HI R5, RZ, 0x1f, R22 ;  /* 0x0000001fff057819 */ /* 0x000fe20000011416 */
[----:B------:R-:W-:Y:S01]  /*0dd0*/  FMUL R23, R8, 0.017453277483582496643 ;  /* 0x3c8efa2d08177820 */ /* 0x000fe20000400000 */
[----:B------:R-:W-:Y:S02]  /*0de0*/  SHF.R.U32.HI R21, RZ, 0x1e, R0 ;  /* 0x0000001eff157819 */ /* 0x000fe40000011600 */
[C---:B------:R-:W-:Y:S02]  /*0df0*/  LOP3.LUT R4, R5.reuse, R4, RZ, 0x3c, !PT ;  /* 0x0000000405047212 */ /* 0x040fe400078e3cff */
[----:B------:R-:W-:-:S02]  /*0e00*/  LOP3.LUT R5, R5, R22, RZ, 0x3c, !PT ;  /* 0x0000001605057212 */ /* 0x000fc400078e3cff */
[----:B------:R-:W-:Y:S02]  /*0e10*/  ISETP.GE.AND P1, PT, R23, RZ, PT ;  /* 0x000000ff1700720c */ /* 0x000fe40003f26270 */
[C---:B------:R-:W-:Y:S02]  /*0e20*/  LOP3.LUT R0, R22.reuse, R23, RZ, 0x3c, !PT ;  /* 0x0000001716007212 */ /* 0x040fe400078e3cff */
[----:B------:R-:W0:Y:S01]  /*0e30*/  I2F.F64.S64 R4, R4 ;  /* 0x0000000400047312 */ /* 0x000e220000301c00 */
[----:B------:R-:W-:Y:S02]  /*0e40*/  LEA.HI R22, R22, R21, RZ, 0x1 ;  /* 0x0000001516167211 */ /* 0x000fe400078f08ff */
[----:B------:R-:W-:-:S03]  /*0e50*/  ISETP.GE.AND P0, PT, R0, RZ, PT ;  /* 0x000000ff0000720c */ /* 0x000fc60003f06270 */
[----:B------:R-:W-:-:S04]  /*0e60*/  IMAD.MOV R0, RZ, RZ, -R22 ;  /* 0x000000ffff007224 */ /* 0x000fc800078e0a16 */
[----:B------:R-:W-:Y:S01]  /*0e70*/  @!P1 IMAD.MOV.U32 R22, RZ, RZ, R0 ;  /* 0x000000ffff169224 */ /* 0x000fe200078e0000 */
[----:B0-----:R-:W-:-:S10]  /*0e80*/  DMUL R6, R4, UR8 ;  /* 0x0000000804067c28 */ /* 0x001fd40008000000 */
[----:B------:R-:W0:Y:S02]  /*0e90*/  F2F.F32.F64 R6, R6 ;  /* 0x0000000600067310 */ /* 0x000e240000301000 */
[----:B0-----:R-:W-:-:S07]  /*0ea0*/  FSEL R4, -R6, R6, !P0 ;  /* 0x0000000606047208 */ /* 0x001fce0004000100 */
.L_x_66:
[----:B------:R-:W-:Y:S01]  /*0eb0*/  FMUL R5, R4, R4 ;  /* 0x0000000404057220 */ /* 0x000fe20000400000 */
[C---:B------:R-:W-:Y:S01]  /*0ec0*/  LOP3.LUT R0, R22.reuse, 0x1, RZ, 0xc0, !PT ;  /* 0x0000000116007812 */ /* 0x040fe200078ec0ff */
[----:B------:R-:W-:Y:S01]  /*0ed0*/  BSSY.RECONVERGENT B0, `(.L_x_69) ;  /* 0x000001c000007945 */ /* 0x000fe20003800200 */
[----:B------:R-:W-:Y:S01]  /*0ee0*/  LOP3.LUT P1, RZ, R22, 0x2, RZ, 0xc0, !PT ;  /* 0x0000000216ff7812 */ /* 0x000fe2000782c0ff */
[----:B------:R-:W-:Y:S01]  /*0ef0*/  FFMA R13, R5, R13, -0.0013887860113754868507 ;  /* 0xbab607ed050d7423 */ /* 0x000fe2000000000d */
[----:B------:R-:W-:-:S04]  /*0f00*/  ISETP.NE.U32.AND P0, PT, R0, 0x1, PT ;  /* 0x000000010000780c */ /* 0x000fc80003f05070 */
[----:B------:R-:W-:Y:S02]  /*0f10*/  FSEL R14, R14, 0.041666727513074874878, P0 ;  /* 0x3d2aaabb0e0e7808 */ /* 0x000fe40000000000 */
[----:B------:R-:W-:Y:S02]  /*0f20*/  FSEL R6, R13, -0.00019574658654164522886, !P0 ;  /* 0xb94d41530d067808 */ /* 0x000fe40004000000 */
[----:B------:R-:W-:Y:S02]  /*0f30*/  FSEL R0, R4, 1, P0 ;  /* 0x3f80000004007808 */ /* 0x000fe40000000000 */
[----:B------:R-:W-:Y:S01]  /*0f40*/  FSEL R13, -R12, -0.4999999701976776123, P0 ;  /* 0xbeffffff0c0d7808 */ /* 0x000fe20000000100 */
[C---:B------:R-:W-:Y:S02]  /*0f50*/  FFMA R6, R5.reuse, R6, R14 ;  /* 0x0000000605067223 */ /* 0x040fe4000000000e */
[C---:B------:R-:W-:Y:S02]  /*0f60*/  FFMA R7, R5.reuse, R0, RZ ;  /* 0x0000000005077223 */ /* 0x040fe400000000ff */
[----:B------:R-:W-:-:S04]  /*0f70*/  FFMA R6, R5, R6, R13 ;  /* 0x0000000605067223 */ /* 0x000fc8000000000d */
[----:B------:R-:W-:-:S04]  /*0f80*/  FFMA R0, R7, R6, R0 ;  /* 0x0000000607007223 */ /* 0x000fc80000000000 */
[----:B------:R-:W-:-:S04]  /*0f90*/  @P1 FADD R0, RZ, -R0 ;  /* 0x80000000ff001221 */ /* 0x000fc80000000000 */
[----:B------:R-:W-:-:S04]  /*0fa0*/  FMUL R5, R9, R0 ;  /* 0x0000000009057220 */ /* 0x000fc80000400000 */
[----:B------:R-:W-:-:S05]  /*0fb0*/  FFMA R0, R10, R15, R5 ;  /* 0x0000000f0a007223 */ /* 0x000fca0000000005 */
[----:B------:R-:W-:-:S04]  /*0fc0*/  FSETP.GEU.AND P0, PT, R0, 1407, PT ;  /* 0x44afe0000000780b */ /* 0x000fc80003f0e000 */
[----:B------:R-:W-:-:S13]  /*0fd0*/  FSETP.LEU.OR P0, PT, R0, RZ, P0 ;  /* 0x000000ff0000720b */ /* 0x000fda000070b400 */
[----:B------:R-:W-:Y:S05]  /*0fe0*/  @P0 BRA `(.L_x_70) ;  /* 0x0000000000280947 */ /* 0x000fea0003800000 */
[----:B------:R-:W0:Y:S01]  /*0ff0*/  LDC.64 R4, c[0x0][0x380] ;  /* 0x0000e000ff047b82 */ /* 0x000e220000000a00 */
[----:B------:R-:W-:Y:S01]  /*1000*/  FADD R8, R8, 90 ;  /* 0x42b4000008087421 */ /* 0x000fe20000000000 */
[----:B------:R-:W-:Y:S08]  /*1010*/  F2I.TRUNC.NTZ R0, R0 ;  /* 0x0000000000007305 */ /* 0x000ff0000020f100 */
[----:B------:R-:W1:Y:S02]  /*1020*/  F2I.TRUNC.NTZ R7, R8 ;  /* 0x0000000800077305 */ /* 0x000e64000020f100 */
[----:B-1----:R-:W-:-:S04]  /*1030*/  IMAD R7, R0, 0x10f, R7 ;  /* 0x0000010f00077824 */ /* 0x002fc800078e0207 */
[----:B0-----:R-:W-:-:S06]  /*1040*/  IMAD.WIDE R4, R7, 0x4, R4 ;  /* 0x0000000407047825 */ /* 0x001fcc00078e0204 */
[----:B------:R-:W2:Y:S02]  /*1050*/  LDG.E R4, desc[UR6][R4.64] ;  /* 0x0000000604047981 */ /* 0x000ea4000c1e1900 */
[----:B--2---:R-:W-:-:S13]  /*1060*/  ISETP.GE.AND P0, PT, R4, 0x47, PT ;  /* 0x000000470400780c */ /* 0x004fda0003f06270 */
[----:B------:R-:W-:-:S05]  /*1070*/  @P0 IMAD.MOV.U32 R7, RZ, RZ, 0xff ;  /* 0x000000ffff070424 */ /* 0x000fca00078e00ff */
[----:B------:R0:W-:Y:S02]  /*1080*/  @P0 STG.E desc[UR6][R2.64], R7 ;  /* 0x0000000702000986 */ /* 0x0001e4000c101906 */
.L_x_70:
[----:B------:R-:W-:Y:S05]  /*1090*/  BSYNC.RECONVERGENT B0 ;  /* 0x0000000000007941 */ /* 0x000fea0003800200 */
.L_x_69:
[----:B------:R-:W-:Y:S05]  /*10a0*/  BRA.U UP2, `(.L_x_71) ;  /* 0xfffffff102207547 */ /* 0x000fea000b83ffff */
[----:B------:R-:W-:Y:S05]  /*10b0*/  EXIT ;  /* 0x000000000000794d */ /* 0x000fea0003800000 */
.L_x_72:
        /* <DEDUP_REMOVED lines=12> */
.L_x_107:


//--------------------- .text._Z7kernel2PiS_S_    --------------------------
	.section	.text._Z7kernel2PiS_S_,"ax",@progbits
	.align	128
        .global         _Z7kernel2PiS_S_
        .type           _Z7kernel2PiS_S_,@function
        .size           _Z7kernel2PiS_S_,(.L_x_99 - _Z7kernel2PiS_S_)
        .other          _Z7kernel2PiS_S_,@"STO_CUDA_ENTRY STV_DEFAULT"
_Z7kernel2PiS_S_:
.text._Z7kernel2PiS_S_:
[----:B------:R-:W-:Y:S08]  /*0000*/  LDC R1, c[0x0][0x37c] ;  /* 0x0000df00ff017b82 */ /* 0x000ff00000000800 */
[----:B------:R-:W0:Y:S01]  /*0010*/  LDC.64 R2, c[0x0][0x390] ;  /* 0x0000e400ff027b82 */ /* 0x000e220000000a00 */
[----:B------:R-:W0:Y:S02]  /*0020*/  LDCU.64 UR6, c[0x0][0x358] ;  /* 0x00006b00ff0677ac */ /* 0x000e240008000a00 */
[----:B0-----:R-:W2:Y:S01]  /*0030*/  LDG.E R2, desc[UR6][R2.64] ;  /* 0x0000000602027981 */ /* 0x001ea2000c1e1900 */
[----:B------:R-:W-:-:S02]  /*0040*/  UMOV UR4, 0x437f0000 ;  /* 0x437f000000047882 */ /* 0x000fc40000000000 */
[----:B------:R-:W-:Y:S01]  /*0050*/  IMAD.U32 R9, RZ, RZ, UR4 ;  /* 0x00000004ff097e24 */ /* 0x000fe2000f8e00ff */
[----:B--2---:R-:W-:-:S04]  /*0060*/  I2FP.F32.S32 R4, R2 ;  /* 0x0000000200047245 */ /* 0x004fc80000201400 */
[----:B------:R-:W0:Y:S08]  /*0070*/  MUFU.RCP R5, R4 ;  /* 0x0000000400057308 */ /* 0x000e300000001000 */
[----:B------:R-:W1:Y:S01]  /*0080*/  FCHK P0, R9, R4 ;  /* 0x0000000409007302 */ /* 0x000e620000000000 */
[----:B0-----:R-:W-:-:S04]  /*0090*/  FFMA R0, -R4, R5, 1 ;  /* 0x3f80000004007423 */ /* 0x001fc80000000105 */
[----:B------:R-:W-:-:S04]  /*00a0*/  FFMA R0, R5, R0, R5 ;  /* 0x0000000005007223 */ /* 0x000fc80000000005 */
[----:B------:R-:W-:-:S04]  /*00b0*/  FFMA R5, R0, 255, RZ ;  /* 0x437f000000057823 */ /* 0x000fc800000000ff */
[----:B------:R-:W-:-:S04]  /*00c0*/  FFMA R6, -R4, R5, 255 ;  /* 0x437f000004067423 */ /* 0x000fc80000000105 */
[----:B------:R-:W-:Y:S01]  /*00d0*/  FFMA R7, R0, R6, R5 ;  /* 0x0000000600077223 */ /* 0x000fe20000000005 */
[----:B-1----:R-:W-:Y:S06]  /*00e0*/  @!P0 BRA `(.L_x_73) ;  /* 0x0000000000088947 */ /* 0x002fec0003800000 */
[----:B------:R-:W-:-:S07]  /*00f0*/  MOV R2, 0x110 ;  /* 0x0000011000027802 */ /* 0x000fce0000000f00 */
[----:B------:R-:W-:Y:S05]  /*0100*/  CALL.REL.NOINC `($__internal_3_$__cuda_sm3x_div_rn_noftz_f32_slowpath) ;  /* 0x0000000000607944 */ /* 0x000fea0003c00000 */
.L_x_73:
[----:B------:R-:W0:Y:S01]  /*0110*/  S2R R5, SR_TID.X ;  /* 0x0000000000057919 */ /* 0x000e220000002100 */
[----:B------:R-:W0:Y:S01]  /*0120*/  S2UR UR4, SR_CTAID.X ;  /* 0x00000000000479c3 */ /* 0x000e220000002500 */
[----:B------:R-:W1:Y:S07]  /*0130*/  S2R R9, SR_TID.Y ;  /* 0x0000000000097919 */ /* 0x000e6e0000002200 */
[----:B------:R-:W0:Y:S08]  /*0140*/  LDC R0, c[0x0][0x360] ;  /* 0x0000d800ff007b82 */ /* 0x000e300000000800 */
[----:B------:R-:W1:Y:S08]  /*0150*/  S2UR UR5, SR_CTAID.Y ;  /* 0x00000000000579c3 */ /* 0x000e700000002600 */
[----:B------:R-:W1:Y:S08]  /*0160*/  LDC R4, c[0x0][0x364] ;  /* 0x0000d900ff047b82 */ /* 0x000e700000000800 */
[----:B------:R-:W2:Y:S01]  /*0170*/  LDC.64 R2, c[0x4][0x8] ;  /* 0x01000200ff027b82 */ /* 0x000ea20000000a00 */
[----:B0-----:R-:W-:-:S05]  /*0180*/  IMAD R0, R0, UR4, R5 ;  /* 0x0000000400007c24 */ /* 0x001fca000f8e0205 */
[----:B------:R-:W-:Y:S01]  /*0190*/  ISETP.GT.AND P0, PT, R0, 0x10e, PT ;  /* 0x0000010e0000780c */ /* 0x000fe20003f04270 */
[----:B-1----:R-:W-:-:S05]  /*01a0*/  IMAD R5, R4, UR5, R9 ;  /* 0x0000000504057c24 */ /* 0x002fca000f8e0209 */
[----:B------:R-:W-:Y:S01]  /*01b0*/  ISETP.GT.U32.OR P0, PT, R5, 0x57e, P0 ;  /* 0x0000057e0500780c */ /* 0x000fe20000704470 */
[----:B--2---:R0:W-:-:S12]  /*01c0*/  STG.E desc[UR6][R2.64], R7 ;  /* 0x0000000702007986 */ /* 0x0041d8000c101906 */
[----:B------:R-:W-:Y:S05]  /*01d0*/  @P0 EXIT ;  /* 0x000000000000094d */ /* 0x000fea0003800000 */
[----:B0-----:R-:W0:Y:S01]  /*01e0*/  LDC.64 R2, c[0x0][0x380] ;  /* 0x0000e000ff027b82 */ /* 0x001e220000000a00 */
[----:B------:R-:W-:-:S07]  /*01f0*/  IMAD R9, R5, 0x10f, R0 ;  /* 0x0000010f05097824 */ /* 0x000fce00078e0200 */
[----:B------:R-:W1:Y:S01]  /*0200*/  LDC.64 R4, c[0x0][0x388] ;  /* 0x0000e200ff047b82 */ /* 0x000e620000000a00 */
[----:B0-----:R-:W-:-:S06]  /*0210*/  IMAD.WIDE R2, R9, 0x4, R2 ;  /* 0x0000000409027825 */ /* 0x001fcc00078e0202 */
[----:B------:R-:W2:Y:S01]  /*0220*/  LDG.E R2, desc[UR6][R2.64] ;  /* 0x0000000602027981 */ /* 0x000ea2000c1e1900 */
[----:B-1----:R-:W-:Y:S01]  /*0230*/  IMAD.WIDE R4, R9, 0x4, R4 ;  /* 0x0000000409047825 */ /* 0x002fe200078e0204 */
[----:B--2---:R-:W-:-:S05]  /*0240*/  I2FP.F32.S32 R0, R2 ;  /* 0x0000000200007245 */ /* 0x004fca0000201400 */
[----:B------:R-:W-:-:S04]  /*0250*/  FMUL R0, R0, R7 ;  /* 0x0000000700007220 */ /* 0x000fc80000400000 */
[----:B------:R-:W0:Y:S02]  /*0260*/  F2I.TRUNC.NTZ R7, R0 ;  /* 0x0000000000077305 */ /* 0x000e24000020f100 */
[----:B0-----:R-:W-:Y:S01]  /*0270*/  STG.E desc[UR6][R4.64], R7 ;  /* 0x0000000704007986 */ /* 0x001fe2000c101906 */
[----:B------:R-:W-:Y:S05]  /*0280*/  EXIT ;  /* 0x000000000000794d */ /* 0x000fea0003800000 */
        .weak           $__internal_3_$__cuda_sm3x_div_rn_noftz_f32_slowpath
        .type           $__internal_3_$__cuda_sm3x_div_rn_noftz_f32_slowpath,@function
        .size           $__internal_3_$__cuda_sm3x_div_rn_noftz_f32_slowpath,(.L_x_99 - $__internal_3_$__cuda_sm3x_div_rn_noftz_f32_slowpath)
$__internal_3_$__cuda_sm3x_div_rn_noftz_f32_slowpath:
[--C-:B------:R-:W-:Y:S01]  /*0290*/  SHF.R.U32.HI R0, RZ, 0x17, R4.reuse ;  /* 0x00000017ff007819 */ /* 0x100fe20000011604 */
[----:B------:R-:W-:-:S03]  /*02a0*/  IMAD.MOV.U32 R5, RZ, RZ, R4 ;  /* 0x000000ffff057224 */ /* 0x000fc600078e0004 */
[----:B------:R-:W-:-:S05]  /*02b0*/  LOP3.LUT R3, R0, 0xff, RZ, 0xc0, !PT ;  /* 0x000000ff00037812 */ /* 0x000fca00078ec0ff */
[----:B------:R-:W-:-:S05]  /*02c0*/  VIADD R7, R3, 0xffffffff ;  /* 0xffffffff03077836 */ /* 0x000fca0000000000 */
[----:B------:R-:W-:-:S13]  /*02d0*/  ISETP.GT.U32.AND P0, PT, R7, 0xfd, PT ;  /* 0x000000fd0700780c */ /* 0x000fda0003f04070 */
[----:B------:R-:W-:Y:S01]  /*02e0*/  @!P0 IMAD.MOV.U32 R6, RZ, RZ, RZ ;  /* 0x000000ffff068224 */ /* 0x000fe200078e00ff */
[----:B------:R-:W-:Y:S06]  /*02f0*/  @!P0 BRA `(.L_x_74) ;  /* 0x0000000000408947 */ /* 0x000fec0003800000 */
[----:B------:R-:W-:Y:S01]  /*0300*/  FSETP.GTU.FTZ.AND P0, PT, |R4|, +INF , PT ;  /* 0x7f8000000400780b */ /* 0x000fe20003f1c200 */
[----:B------:R-:W-:-:S12]  /*0310*/  IMAD.MOV.U32 R0, RZ, RZ, R4 ;  /* 0x000000ffff007224 */ /* 0x000fd800078e0004 */
[----:B------:R-:W-:Y:S05]  /*0320*/  @P0 BRA `(.L_x_75) ;  /* 0x0000000400280947 */ /* 0x000fea0003800000 */
[----:B------:R-:W-:-:S05]  /*0330*/  IMAD.MOV.U32 R4, RZ, RZ, 0x437f0000 ;  /* 0x437f0000ff047424 */ /* 0x000fca00078e00ff */
[----:B------:R-:W-:-:S13]  /*0340*/  LOP3.LUT P0, RZ, R5, 0x7fffffff, R4, 0xc8, !PT ;  /* 0x7fffffff05ff7812 */ /* 0x000fda000780c804 */
[----:B------:R-:W-:Y:S05]  /*0350*/  @!P0 BRA `(.L_x_76) ;  /* 0x0000000400148947 */ /* 0x000fea0003800000 */
[----:B------:R-:W-:Y:S02]  /*0360*/  FSETP.NEU.FTZ.AND P0, PT, |R0|, +INF , PT ;  /* 0x7f8000000000780b */ /* 0x000fe40003f1d200 */
[----:B------:R-:W-:-:S04]  /*0370*/  LOP3.LUT P1, RZ, R4, 0x7fffffff, RZ, 0xc0, !PT ;  /* 0x7fffffff04ff7812 */ /* 0x000fc8000782c0ff */
[----:B------:R-:W-:-:S13]  /*0380*/  PLOP3.LUT P0, PT, P0, P1, PT, 0x2f, 0xf2 ;  /* 0x0000000000f2781c */ /* 0x000fda0000702577 */
[----:B------:R-:W-:Y:S05]  /*0390*/  @P0 BRA `(.L_x_77) ;  /* 0x0000000000fc0947 */ /* 0x000fea0003800000 */
[----:B------:R-:W-:-:S13]  /*03a0*/  LOP3.LUT P0, RZ, R5, 0x7fffffff, RZ, 0xc0, !PT ;  /* 0x7fffffff05ff7812 */ /* 0x000fda000780c0ff */
[----:B------:R-:W-:Y:S05]  /*03b0*/  @!P0 BRA `(.L_x_78) ;  /* 0x0000000000e88947 */ /* 0x000fea0003800000 */
[----:B------:R-:W-:Y:S01]  /*03c0*/  ISETP.GE.AND P0, PT, R7, RZ, PT ;  /* 0x000000ff0700720c */ /* 0x000fe20003f06270 */
[----:B------:R-:W-:-:S12]  /*03d0*/  IMAD.MOV.U32 R6, RZ, RZ, RZ ;  /* 0x000000ffff067224 */ /* 0x000fd800078e00ff */
[----:B------:R-:W-:Y:S01]  /*03e0*/  @!P0 FFMA R5, R0, 1.84467440737095516160e+19, RZ ;  /* 0x5f80000000058823 */ /* 0x000fe200000000ff */
[----:B------:R-:W-:-:S07]  /*03f0*/  @!P0 VIADD R6, R6, 0x40 ;  /* 0x0000004006068836 */ /* 0x000fce0000000000 */
.L_x_74:
[----:B------:R-:W-:Y:S01]  /*0400*/  LEA R0, R3, 0xc0800000, 0x17 ;  /* 0xc080000003007811 */ /* 0x000fe200078eb8ff */
[----:B------:R-:W-:Y:S01]  /*0410*/  UMOV UR4, 0x437f0000 ;  /* 0x437f000000047882 */ /* 0x000fe20000000000 */
[----:B------:R-:W-:Y:S01]  /*0420*/  IADD3 R3, PT, PT, R6, 0x86, -R3 ;  /* 0x0000008606037810 */ /* 0x000fe20007ffe803 */
[----:B------:R-:W-:Y:S02]  /*0430*/  UIADD3 UR4, UPT, UPT, UR4, -0x3800000, URZ ;  /* 0xfc80000004047890 */ /* 0x000fe4000fffe0ff */
[----:B------:R-:W-:-:S04]  /*0440*/  IMAD.IADD R5, R5, 0x1, -R0 ;  /* 0x0000000105057824 */ /* 0x000fc800078e0a00 */
[----:B------:R-:W0:Y:S01]  /*0450*/  MUFU.RCP R0, R5 ;  /* 0x0000000500007308 */ /* 0x000e220000001000 */
[----:B------:R-:W-:-:S04]  /*0460*/  FADD.FTZ R7, -R5, -RZ ;  /* 0x800000ff05077221 */ /* 0x000fc80000010100 */
[----:B0-----:R-:W-:-:S04]  /*0470*/  FFMA R9, R0, R7, 1 ;  /* 0x3f80000000097423 */ /* 0x001fc80000000007 */
[----:B------:R-:W-:-:S04]  /*0480*/  FFMA R0, R0, R9, R0 ;  /* 0x0000000900007223 */ /* 0x000fc80000000000 */
[----:B------:R-:W-:-:S04]  /*0490*/  FFMA R4, R0, UR4, RZ ;  /* 0x0000000400047c23 */ /* 0x000fc800080000ff */
[----:B------:R-:W-:-:S04]  /*04a0*/  FFMA R9, R7, R4, UR4 ;  /* 0x0000000407097e23 */ /* 0x000fc80008000004 */
[----:B------:R-:W-:-:S04]  /*04b0*/  FFMA R9, R0, R9, R4 ;  /* 0x0000000900097223 */ /* 0x000fc80000000004 */
[----:B------:R-:W-:-:S04]  /*04c0*/  FFMA R8, R7, R9, UR4 ;  /* 0x0000000407087e23 */ /* 0x000fc80008000009 */
        /* <DEDUP_REMOVED lines=14> */
[-CC-:B------:R-:W-:Y:S01]  /*05b0*/  FFMA.RZ R3, R0, R8.reuse, R9.reuse ;  /* 0x0000000800037223 */ /* 0x180fe2000000c009 */
[C---:B------:R-:W-:Y:S01]  /*05c0*/  VIADD R5, R6.reuse, 0x20 ;  /* 0x0000002006057836 */ /* 0x040fe20000000000 */
[C---:B------:R-:W-:Y:S02]  /*05d0*/  ISETP.NE.AND P2, PT, R6.reuse, RZ, PT ;  /* 0x000000ff0600720c */ /* 0x040fe40003f45270 */
[----:B------:R-:W-:Y:S01]  /*05e0*/  ISETP.NE.AND P1, PT, R6, RZ, PT ;  /* 0x000000ff0600720c */ /* 0x000fe20003f25270 */
[----:B------:R-:W-:Y:S01]  /*05f0*/  IMAD.MOV R6, RZ, RZ, -R6 ;  /* 0x000000ffff067224 */ /* 0x000fe200078e0a06 */
[----:B------:R-:W-:Y:S01]  /*0600*/  LOP3.LUT R4, R3, 0x7fffff, RZ, 0xc0, !PT ;  /* 0x007fffff03047812 */ /* 0x000fe200078ec0ff */
[CCC-:B------:R-:W-:Y:S01]  /*0610*/  FFMA.RP R3, R0.reuse, R8.reuse, R9.reuse ;  /* 0x0000000800037223 */ /* 0x1c0fe20000008009 */
[----:B------:R-:W-:Y:S02]  /*0620*/  FFMA.RM R0, R0, R8, R9 ;  /* 0x0000000800007223 */ /* 0x000fe40000004009 */
[----:B------:R-:W-:-:S03]  /*0630*/  LOP3.LUT R4, R4, 0x800000, RZ, 0xfc, !PT ;  /* 0x0080000004047812 */ /* 0x000fc600078efcff */
[----:B------:R-:W-:Y:S02]  /*0640*/  FSETP.NEU.FTZ.AND P0, PT, R3, R0, PT ;  /* 0x000000000300720b */ /* 0x000fe40003f1d000 */
[----:B------:R-:W-:Y:S02]  /*0650*/  SHF.L.U32 R5, R4, R5, RZ ;  /* 0x0000000504057219 */ /* 0x000fe400000006ff */
[----:B------:R-:W-:Y:S02]  /*0660*/  SEL R3, R6, RZ, P2 ;  /* 0x000000ff06037207 */ /* 0x000fe40001000000 */
[----:B------:R-:W-:Y:S02]  /*0670*/  ISETP.NE.AND P1, PT, R5, RZ, P1 ;  /* 0x000000ff0500720c */ /* 0x000fe40000f25270 */
[----:B------:R-:W-:Y:S02]  /*0680*/  SHF.R.U32.HI R3, RZ, R3, R4 ;  /* 0x00000003ff037219 */ /* 0x000fe40000011604 */
[----:B------:R-:W-:-:S02]  /*0690*/  PLOP3.LUT P0, PT, P0, P1, PT, 0xf8, 0x8f ;  /* 0x00000000008f781c */ /* 0x000fc40000703f70 */
[----:B------:R-:W-:Y:S02]  /*06a0*/  SHF.R.U32.HI R5, RZ, 0x1, R3 ;  /* 0x00000001ff057819 */ /* 0x000fe40000011603 */
[----:B------:R-:W-:-:S04]  /*06b0*/  SEL R0, RZ, 0x1, !P0 ;  /* 0x00000001ff007807 */ /* 0x000fc80004000000 */
[----:B------:R-:W-:-:S04]  /*06c0*/  LOP3.LUT R0, R0, 0x1, R5, 0xf8, !PT ;  /* 0x0000000100007812 */ /* 0x000fc800078ef805 */
[----:B------:R-:W-:-:S05]  /*06d0*/  LOP3.LUT R0, R0, R3, RZ, 0xc0, !PT ;  /* 0x0000000300007212 */ /* 0x000fca00078ec0ff */
[----:B------:R-:W-:-:S05]  /*06e0*/  IMAD.IADD R0, R5, 0x1, R0 ;  /* 0x0000000105007824 */ /* 0x000fca00078e0200 */
[----:B------:R-:W-:Y:S01]  /*06f0*/  LOP3.LUT R7, R0, R7, RZ, 0xfc, !PT ;  /* 0x0000000700077212 */ /* 0x000fe200078efcff */
[----:B------:R-:W-:Y:S06]  /*0700*/  BRA `(.L_x_81) ;  /* 0x0000000000347947 */ /* 0x000fec0003800000 */
.L_x_80:
[----:B------:R-:W-:-:S04]  /*0710*/  LOP3.LUT R7, R7, 0x80000000, RZ, 0xc0, !PT ;  /* 0x8000000007077812 */ /* 0x000fc800078ec0ff */
[----:B------:R-:W-:Y:S01]  /*0720*/  LOP3.LUT R7, R7, 0x7f800000, RZ, 0xfc, !PT ;  /* 0x7f80000007077812 */ /* 0x000fe200078efcff */
[----:B------:R-:W-:Y:S06]  /*0730*/  BRA `(.L_x_81) ;  /* 0x0000000000287947 */ /* 0x000fec0003800000 */
.L_x_79:
[----:B------:R-:W-:Y:S01]  /*0740*/  IMAD R7, R3, 0x800000, R7 ;  /* 0x0080000003077824 */ /* 0x000fe200078e0207 */
[----:B------:R-:W-:Y:S06]  /*0750*/  BRA `(.L_x_81) ;  /* 0x0000000000207947 */ /* 0x000fec0003800000 */
.L_x_78:
[----:B------:R-:W-:-:S04]  /*0760*/  LOP3.LUT R4, R5, 0x80000000, R4, 0x48, !PT ;  /* 0x8000000005047812 */ /* 0x000fc800078e4804 */
[----:B------:R-:W-:Y:S01]  /*0770*/  LOP3.LUT R7, R4, 0x7f800000, RZ, 0xfc, !PT ;  /* 0x7f80000004077812 */ /* 0x000fe200078efcff */
[----:B------:R-:W-:Y:S06]  /*0780*/  BRA `(.L_x_81) ;  /* 0x0000000000147947 */ /* 0x000fec0003800000 */
.L_x_77:
[----:B------:R-:W-:Y:S01]  /*0790*/  LOP3.LUT R7, R5, 0x80000000, R4, 0x48, !PT ;  /* 0x8000000005077812 */ /* 0x000fe200078e4804 */
[----:B------:R-:W-:Y:S06]  /*07a0*/  BRA `(.L_x_81) ;  /* 0x00000000000c7947 */ /* 0x000fec0003800000 */
.L_x_76:
[----:B------:R-:W0:Y:S01]  /*07b0*/  MUFU.RSQ R7, -QNAN ;  /* 0xffc0000000077908 */ /* 0x000e220000001400 */
[----:B------:R-:W-:Y:S05]  /*07c0*/  BRA `(.L_x_81) ;  /* 0x0000000000047947 */ /* 0x000fea0003800000 */
.L_x_75:
[----:B------:R-:W-:-:S07]  /*07d0*/  FADD.FTZ R7, R0, 255 ;  /* 0x437f000000077421 */ /* 0x000fce0000010000 */
.L_x_81:
[----:B------:R-:W-:-:S04]  /*07e0*/  IMAD.MOV.U32 R3, RZ, RZ, 0x0 ;  /* 0x00000000ff037424 */ /* 0x000fc800078e00ff */
[----:B0-----:R-:W-:Y:S05]  /*07f0*/  RET.REL.NODEC R2 `(_Z7kernel2PiS_S_) ;  /* 0xfffffff802007950 */ /* 0x001fea0003c3ffff */
.L_x_82:
        /* <DEDUP_REMOVED lines=16> */
.L_x_99:


//--------------------- .text._Z10houghlinesPiS_S_S_S_ --------------------------
	.section	.text._Z10houghlinesPiS_S_S_S_,"ax",@progbits
	.align	128
        .global         _Z10houghlinesPiS_S_S_S_
        .type           _Z10houghlinesPiS_S_S_S_,@function
        .size           _Z10houghlinesPiS_S_S_S_,(.L_x_109 - _Z10houghlinesPiS_S_S_S_)
        .other          _Z10houghlinesPiS_S_S_S_,@"STO_CUDA_ENTRY STV_DEFAULT"
_Z10houghlinesPiS_S_S_S_:
.text._Z10houghlinesPiS_S_S_S_:
[----:B------:R-:W-:Y:S01]  /*0000*/  LDC R1, c[0x0][0x37c] ;  /* 0x0000df00ff017b82 */ /* 0x000fe20000000800 */
[----:B------:R-:W0:Y:S07]  /*0010*/  S2R R0, SR_TID.X ;  /* 0x0000000000007919 */ /* 0x000e2e0000002100 */
[----:B------:R-:W0:Y:S01]  /*0020*/  S2UR UR8, SR_CTAID.X ;  /* 0x00000000000879c3 */ /* 0x000e220000002500 */
[----:B------:R-:W1:Y:S01]  /*0030*/  LDCU.64 UR6, c[0x0][0x358] ;  /* 0x00006b00ff0677ac */ /* 0x000e620008000a00 */
[----:B------:R-:W-:Y:S01]  /*0040*/  BSSY.RECONVERGENT B0, `(.L_x_83) ;  /* 0x000011a000007945 */ /* 0x000fe20003800200 */
[----:B------:R-:W2:Y:S01]  /*0050*/  S2R R5, SR_TID.Y ;  /* 0x0000000000057919 */ /* 0x000ea20000002200 */
[----:B------:R-:W-:-:S04]  /*0060*/  UMOV UR4, 0x400 ;  /* 0x0000040000047882 */ /* 0x000fc80000000000 */
[----:B------:R-:W0:Y:S08]  /*0070*/  LDC R7, c[0x0][0x360] ;  /* 0x0000d800ff077b82 */ /* 0x000e300000000800 */
[----:B------:R-:W1:Y:S08]  /*0080*/  LDC.64 R2, c[0x0][0x398] ;  /* 0x0000e600ff027b82 */ /* 0x000e700000000a00 */
[----:B------:R-:W2:Y:S08]  /*0090*/  S2UR UR9, SR_CTAID.Y ;  /* 0x00000000000979c3 */ /* 0x000eb00000002600 */
[----:B------:R-:W2:Y:S01]  /*00a0*/  LDC R6, c[0x0][0x364] ;  /* 0x0000d900ff067b82 */ /* 0x000ea20000000800 */
[----:B0-----:R-:W-:-:S02]  /*00b0*/  IMAD R7, R7, UR8, R0 ;  /* 0x0000000807077c24 */ /* 0x001fc4000f8e0200 */
[----:B------:R-:W-:-:S03]  /*00c0*/  IMAD.MOV.U32 R0, RZ, RZ, RZ ;  /* 0x000000ffff007224 */ /* 0x000fc600078e00ff */
[----:B------:R-:W-:Y:S02]  /*00d0*/  ISETP.GT.AND P0, PT, R7, 0x555, PT ;  /* 0x000005550700780c */ /* 0x000fe40003f04270 */
[----:B------:R-:W0:Y:S01]  /*00e0*/  S2UR UR5, SR_CgaCtaId ;  /* 0x00000000000579c3 */ /* 0x000e220000008800 */
[----:B-1----:R1:W-:Y:S01]  /*00f0*/  STG.E desc[UR6][R2.64], RZ ;  /* 0x000000ff02007986 */ /* 0x0023e2000c101906 */
[----:B--2---:R-:W-:-:S05]  /*0100*/  IMAD R6, R6, UR9, R5 ;  /* 0x0000000906067c24 */ /* 0x004fca000f8e0205 */
[----:B------:R-:W-:Y:S01]  /*0110*/  ISETP.GT.U32.OR P0, PT, R6, 0x14c, P0 ;  /* 0x0000014c0600780c */ /* 0x000fe20000704470 */
[----:B0-----:R-:W-:-:S09]  /*0120*/  ULEA UR4, UR5, UR4, 0x18 ;  /* 0x0000000405047291 */ /* 0x001fd2000f8ec0ff */
[----:B------:R-:W-:Y:S03]  /*0130*/  STS [UR4], RZ ;  /* 0x000000ffff007988 */ /* 0x000fe60008000804 */
[----:B-1----:R-:W-:Y:S05]  /*0140*/  @P0 BRA `(.L_x_84) ;  /* 0x0000001000240947 */ /* 0x002fea0003800000 */
[----:B------:R-:W0:Y:S01]  /*0150*/  LDC.64 R2, c[0x0][0x380] ;  /* 0x0000e000ff027b82 */ /* 0x000e220000000a00 */
[----:B------:R-:W-:-:S04]  /*0160*/  IMAD R5, R6, 0x556, R7 ;  /* 0x0000055606057824 */ /* 0x000fc800078e0207 */
[----:B0-----:R-:W-:-:S06]  /*0170*/  IMAD.WIDE R2, R5, 0x4, R2 ;  /* 0x0000000405027825 */ /* 0x001fcc00078e0202 */
[----:B------:R-:W2:Y:S02]  /*0180*/  LDG.E R2, desc[UR6][R2.64] ;  /* 0x0000000602027981 */ /* 0x000ea4000c1e1900 */
[----:B--2---:R-:W-:-:S13]  /*0190*/  ISETP.NE.AND P0, PT, R2, 0x1, PT ;  /* 0x000000010200780c */ /* 0x004fda0003f05270 */
[----:B------:R-:W-:Y:S05]  /*01a0*/  @P0 BRA `(.L_x_84) ;  /* 0x00000010000c0947 */ /* 0x000fea0003800000 */
[----:B------:R-:W-:Y:S01]  /*01b0*/  I2FP.F32.U32 R6, R6 ;  /* 0x0000000600067245 */ /* 0x000fe20000201000 */
[----:B------:R-:W-:Y:S01]  /*01c0*/  IMAD.MOV.U32 R8, RZ, RZ, -0x5a ;  /* 0xffffffa6ff087424 */ /* 0x000fe200078e00ff */
[----:B------:R-:W-:Y:S01]  /*01d0*/  I2FP.F32.S32 R7, R7 ;  /* 0x0000000700077245 */ /* 0x000fe20000201400 */
[----:B------:R-:W-:-:S07]  /*01e0*/  IMAD.MOV.U32 R0, RZ, RZ, RZ ;  /* 0x000000ffff007224 */ /* 0x000fce00078e00ff */
.L_x_93:
[----:B------:R-:W-:Y:S01]  /*01f0*/  I2FP.F32.S32 R9, R8 ;  /* 0x0000000800097245 */ /* 0x000fe20000201400 */
[----:B------:R-:W-:-:S04]  /*0200*/  VIADD R8, R8, 0x1 ;  /* 0x0000000108087836 */ /* 0x000fc80000000000 */
[----:B------:R-:W-:Y:S01]  /*0210*/  FMUL R10, R9, 0.017453277483582496643 ;  /* 0x3c8efa2d090a7820 */ /* 0x000fe20000400000 */
[----:B------:R-:W-:-:S03]  /*0220*/  ISETP.NE.AND P1, PT, R8, 0xb5, PT ;  /* 0x000000b50800780c */ /* 0x000fc60003f25270 */
[C---:B0-----:R-:W-:Y:S01]  /*0230*/  FMUL R2, R10.reuse, 0.63661974668502807617 ;  /* 0x3f22f9830a027820 */ /* 0x041fe20000400000 */
[----:B------:R-:W-:Y:S02]  /*0240*/  FSETP.GE.AND P0, PT, |R10|, 105615, PT ;  /* 0x47ce47800a00780b */ /* 0x000fe40003f06200 */
[----:B------:R-:W-:Y:S01]  /*0250*/  P2R R16, PR, RZ, 0x2 ;  /* 0x00000002ff107803 */ /* 0x000fe20000000000 */
[----:B------:R-:W0:Y:S02]  /*0260*/  F2I.NTZ R14, R2 ;  /* 0x00000002000e7305 */ /* 0x000e240000203100 */
        /* <DEDUP_REMOVED lines=11> */
[----:B------:R-:W0:Y:S01]  /*0320*/  LDCU.64 UR4, c[0x4][0x10] ;  /* 0x01000200ff0477ac */ /* 0x000e220008000a00 */
[----:B------:R-:W-:Y:S01]  /*0330*/  IMAD.SHL.U32 R2, R10, 0x100, RZ ;  /* 0x000001000a027824 */ /* 0x000fe200078e00ff */
[----:B------:R-:W-:Y:S01]  /*0340*/  CS2R R12, SRZ ;  /* 0x00000000000c7805 */ /* 0x000fe2000001ff00 */
[----:B------:R-:W-:Y:S02]  /*0350*/  IMAD.MOV.U32 R15, RZ, RZ, RZ ;  /* 0x000000ffff0f7224 */ /* 0x000fe400078e00ff */
[----:B------:R-:W-:Y:S01]  /*0360*/  IMAD.MOV.U32 R24, RZ, RZ, RZ ;  /* 0x000000ffff187224 */ /* 0x000fe200078e00ff */
[----:B------:R-:W-:Y:S02]  /*0370*/  LOP3.LUT R25, R2, 0x80000000, RZ, 0xfc, !PT ;  /* 0x8000000002197812 */ /* 0x000fe400078efcff */
[----:B0-----:R-:W-:Y:S01]  /*0380*/  MOV R14, UR4 ;  /* 0x00000004000e7c02 */ /* 0x001fe20008000f00 */
[----:B------:R-:W-:-:S07]  /*0390*/  IMAD.U32 R3, RZ, RZ, UR5 ;  /* 0x00000005ff037e24 */ /* 0x000fce000f8e00ff */
.L_x_86:
[----:B------:R-:W-:-:S05]  /*03a0*/  IMAD.MOV.U32 R2, RZ, RZ, R14 ;  /* 0x000000ffff027224 */ /* 0x000fca00078e000e */
[----:B------:R-:W2:Y:S01]  /*03b0*/  LDG.E.CONSTANT R4, desc[UR6][R2.64] ;  /* 0x0000000602047981 */ /* 0x000ea2000c1e9900 */
[----:B------:R-:W-:Y:S01]  /*03c0*/  ISETP.EQ.AND P0, PT, R24, 0x4, PT ;  /* 0x000000041800780c */ /* 0x000fe20003f02270 */
[----:B------:R-:W-:Y:S01]  /*03d0*/  VIADD R12, R12, 0x1 ;  /* 0x000000010c0c7836 */ /* 0x000fe20000000000 */
[C---:B------:R-:W-:Y:S02]  /*03e0*/  ISETP.EQ.AND P5, PT, R24.reuse, RZ, PT ;  /* 0x000000ff1800720c */ /* 0x040fe40003fa2270 */
[C---:B------:R-:W-:Y:S02]  /*03f0*/  ISETP.EQ.AND P2, PT, R24.reuse, 0xc, PT ;  /* 0x0000000c1800780c */ /* 0x040fe40003f42270 */
[C---:B------:R-:W-:Y:S02]  /*0400*/  ISETP.EQ.AND P3, PT, R24.reuse, 0x10, PT ;  /* 0x000000101800780c */ /* 0x040fe40003f62270 */
[----:B------:R-:W-:Y:S01]  /*0410*/  ISETP.EQ.AND P4, PT, R24, 0x14, PT ;  /* 0x000000141800780c */ /* 0x000fe20003f82270 */
[----:B--2---:R-:W-:-:S03]  /*0420*/  IMAD.WIDE.U32 R4, R4, R25, RZ ;  /* 0x0000001904047225 */ /* 0x004fc600078e00ff */
[----:B------:R-:W-:-:S04]  /*0430*/  IADD3 R4, P1, PT, R4, R13, RZ ;  /* 0x0000000d04047210 */ /* 0x000fc80007f3e0ff */
[----:B------:R-:W-:Y:S01]  /*0440*/  @P0 MOV R17, R4 ;  /* 0x0000000400110202 */ /* 0x000fe20000000f00 */
[----:B------:R-:W-:Y:S01]  /*0450*/  IMAD.X R13, R5, 0x1, R15, P1 ;  /* 0x00000001050d7824 */ /* 0x000fe200008e060f */
[----:B------:R-:W-:Y:S01]  /*0460*/  ISETP.NE.AND P0, PT, R12, 0x6, PT ;  /* 0x000000060c00780c */ /* 0x000fe20003f05270 */
[--C-:B------:R-:W-:Y:S01]  /*0470*/  @P5 IMAD.MOV.U32 R11, RZ, RZ, R4.reuse ;  /* 0x000000ffff0b5224 */ /* 0x100fe200078e0004 */
[----:B------:R-:W-:Y:S01]  /*0480*/  ISETP.EQ.AND P1, PT, R24, 0x8, PT ;  /* 0x000000081800780c */ /* 0x000fe20003f22270 */
[--C-:B------:R-:W-:Y:S01]  /*0490*/  @P2 IMAD.MOV.U32 R19, RZ, RZ, R4.reuse ;  /* 0x000000ffff132224 */ /* 0x100fe200078e0004 */
[----:B------:R-:W-:Y:S01]  /*04a0*/  IADD3 R14, P5, PT, R14, 0x4, RZ ;  /* 0x000000040e0e7810 */ /* 0x000fe20007fbe0ff */
[--C-:B------:R-:W-:Y:S02]  /*04b0*/  @P3 IMAD.MOV.U32 R20, RZ, RZ, R4.reuse ;  /* 0x000000ffff143224 */ /* 0x100fe400078e0004 */
[----:B------:R-:W-:Y:S02]  /*04c0*/  @P4 IMAD.MOV.U32 R21, RZ, RZ, R4 ;  /* 0x000000ffff154224 */ /* 0x000fe400078e0004 */
[----:B------:R-:W-:-:S02]  /*04d0*/  VIADD R24, R24, 0x4 ;  /* 0x0000000418187836 */ /* 0x000fc40000000000 */
[----:B------:R-:W-:-:S04]  /*04e0*/  IMAD.X R3, RZ, RZ, R3, P5 ;  /* 0x000000ffff037224 */ /* 0x000fc800028e0603 */
[----:B------:R-:W-:Y:S01]  /*04f0*/  @P1 IMAD.MOV.U32 R18, RZ, RZ, R4 ;  /* 0x000000ffff121224 */ /* 0x000fe200078e0004 */
[----:B------:R-:W-:Y:S06]  /*0500*/  @P0 BRA `(.L_x_86) ;  /* 0xfffffffc00a40947 */ /* 0x000fec000383ffff */
[----:B------:R-:W-:-:S04]  /*0510*/  SHF.R.U32.HI R2, RZ, 0x17, R10 ;  /* 0x00000017ff027819 */ /* 0x000fc8000001160a */
[C---:B------:R-:W-:Y:S02]  /*0520*/  LOP3.LUT R3, R2.reuse, 0xe0, RZ, 0xc0, !PT ;  /* 0x000000e002037812 */ /* 0x040fe400078ec0ff */
[----:B------:R-:W-:-:S03]  /*0530*/  LOP3.LUT P6, RZ, R2, 0x1f, RZ, 0xc0, !PT ;  /* 0x0000001f02ff7812 */ /* 0x000fc600078cc0ff */
[----:B------:R-:W-:-:S05]  /*0540*/  VIADD R3, R3, 0xffffff80 ;  /* 0xffffff8003037836 */ /* 0x000fca0000000000 */
[----:B------:R-:W-:-:S04]  /*0550*/  SHF.R.U32.HI R3, RZ, 0x5, R3 ;  /* 0x00000005ff037819 */ /* 0x000fc80000011603 */
[----:B------:R-:W-:-:S04]  /*0560*/  LEA R5, -R3, RZ, 0x2 ;  /* 0x000000ff03057211 */ /* 0x000fc800078e11ff */
        /* <DEDUP_REMOVED lines=8> */
[----:B------:R-:W-:Y:S02]  /*05f0*/  @P4 IMAD.MOV.U32 R3, RZ, RZ, R11 ;  /* 0x000000ffff034224 */ /* 0x000fe400078e000b */
[--C-:B------:R-:W-:Y:S01]  /*0600*/  @P4 IMAD.MOV.U32 R12, RZ, RZ, R17.reuse ;  /* 0x000000ffff0c4224 */ /* 0x100fe200078e0011 */
[----:B------:R-:W-:Y:S01]  /*0610*/  ISETP.EQ.AND P4, PT, R5, RZ, PT ;  /* 0x000000ff0500720c */ /* 0x000fe20003f82270 */
[----:B------:R-:W-:Y:S02]  /*0620*/  @P0 IMAD.MOV.U32 R3, RZ, RZ, R17 ;  /* 0x000000ffff030224 */ /* 0x000fe400078e0011 */
[--C-:B------:R-:W-:Y:S02]  /*0630*/  @P0 IMAD.MOV.U32 R12, RZ, RZ, R18.reuse ;  /* 0x000000ffff0c0224 */ /* 0x100fe400078e0012 */
[----:B------:R-:W-:Y:S01]  /*0640*/  @P1 IMAD.MOV.U32 R3, RZ, RZ, R18 ;  /* 0x000000ffff031224 */ /* 0x000fe200078e0012 */
[----:B------:R-:W-:Y:S01]  /*0650*/  @P2 MOV R3, R19 ;  /* 0x0000001300032202 */ /* 0x000fe20000000f00 */
[----:B------:R-:W-:-:S02]  /*0660*/  @P1 IMAD.MOV.U32 R12, RZ, RZ, R19 ;  /* 0x000000ffff0c1224 */ /* 0x000fc400078e0013 */
[--C-:B------:R-:W-:Y:S02]  /*0670*/  @P2 IMAD.MOV.U32 R12, RZ, RZ, R20.reuse ;  /* 0x000000ffff0c2224 */ /* 0x100fe400078e0014 */
[----:B------:R-:W-:Y:S02]  /*0680*/  @P3 IMAD.MOV.U32 R3, RZ, RZ, R20 ;  /* 0x000000ffff033224 */ /* 0x000fe400078e0014 */
[--C-:B------:R-:W-:Y:S02]  /*0690*/  @P3 IMAD.MOV.U32 R12, RZ, RZ, R21.reuse ;  /* 0x000000ffff0c3224 */ /* 0x100fe400078e0015 */
[----:B------:R-:W-:Y:S02]  /*06a0*/  @P4 IMAD.MOV.U32 R3, RZ, RZ, R21 ;  /* 0x000000ffff034224 */ /* 0x000fe400078e0015 */
[--C-:B------:R-:W-:Y:S02]  /*06b0*/  @P4 IMAD.MOV.U32 R12, RZ, RZ, R13.reuse ;  /* 0x000000ffff0c4224 */ /* 0x100fe400078e000d */
[----:B------:R-:W-:Y:S01]  /*06c0*/  @P5 IMAD.MOV.U32 R3, RZ, RZ, R13 ;  /* 0x000000ffff035224 */ /* 0x000fe200078e000d */
[----:B------:R-:W-:Y:S06]  /*06d0*/  @!P6 BRA `(.L_x_87) ;  /* 0x00000000002ce947 */ /* 0x000fec0003800000 */
[----:B------:R-:W-:Y:S01]  /*06e0*/  @P0 IMAD.MOV.U32 R4, RZ, RZ, R11 ;  /* 0x000000ffff040224 */ /* 0x000fe200078e000b */
[----:B------:R-:W-:Y:S02]  /*06f0*/  ISETP.EQ.AND P0, PT, R5, 0x8, PT ;  /* 0x000000080500780c */ /* 0x000fe40003f02270 */
[----:B------:R-:W-:Y:S01]  /*0700*/  @P1 MOV R4, R17 ;  /* 0x0000001100041202 */ /* 0x000fe20000000f00 */
[----:B------:R-:W-:Y:S01]  /*0710*/  @P2 IMAD.MOV.U32 R4, RZ, RZ, R18 ;  /* 0x000000ffff042224 */ /* 0x000fe200078e0012 */
[----:B------:R-:W-:Y:S01]  /*0720*/  LOP3.LUT R2, R2, 0x1f, RZ, 0xc0, !PT ;  /* 0x0000001f02027812 */ /* 0x000fe200078ec0ff */
[----:B------:R-:W-:Y:S02]  /*0730*/  @P3 IMAD.MOV.U32 R4, RZ, RZ, R19 ;  /* 0x000000ffff043224 */ /* 0x000fe400078e0013 */
[----:B------:R-:W-:Y:S01]  /*0740*/  @P4 IMAD.MOV.U32 R4, RZ, RZ, R20 ;  /* 0x000000ffff044224 */ /* 0x000fe200078e0014 */
[----:B------:R-:W-:Y:S01]  /*0750*/  SHF.L.W.U32.HI R12, R3, R2, R12 ;  /* 0x00000002030c7219 */ /* 0x000fe20000010e0c */
[----:B------:R-:W-:-:S04]  /*0760*/  @P5 IMAD.MOV.U32 R4, RZ, RZ, R21 ;  /* 0x000000ffff045224 */ /* 0x000fc800078e0015 */
[----:B------:R-:W-:-:S05]  /*0770*/  @P0 IMAD.MOV.U32 R4, RZ, RZ, R13 ;  /* 0x000000ffff040224 */ /* 0x000fca00078e000d */
[----:B------:R-:W-:-:S07]  /*0780*/  SHF.L.W.U32.HI R3, R4, R2, R3 ;  /* 0x0000000204037219 */ /* 0x000fce0000010e03 */
.L_x_87:
[C-C-:B------:R-:W-:Y:S01]  /*0790*/  SHF.L.W.U32.HI R13, R3.reuse, 0x2, R12.reuse ;  /* 0x00000002030d7819 */ /* 0x140fe20000010e0c */
[----:B------:R-:W-:Y:S01]  /*07a0*/  IMAD.SHL.U32 R3, R3, 0x4, RZ ;  /* 0x0000000403037824 */ /* 0x000fe200078e00ff */
[----:B------:R-:W-:Y:S01]  /*07b0*/  UMOV UR4, 0x54442d19 ;  /* 0x54442d1900047882 */ /* 0x000fe20000000000 */
[----:B------:R-:W-:Y:S01]  /*07c0*/  UMOV UR5, 0x3bf921fb ;  /* 0x3bf921fb00057882 */ /* 0x000fe20000000000 */
[----:B------:R-:W-:Y:S02]  /*07d0*/  SHF.R.S32.HI R4, RZ, 0x1f, R13 ;  /* 0x0000001fff047819 */ /* 0x000fe4000001140d */
[----:B------:R-:W-:Y:S02]  /*07e0*/  SHF.R.U32.HI R12, RZ, 0x1e, R12 ;  /* 0x0000001eff0c7819 */ /* 0x000fe4000001160c */
[C---:B------:R-:W-:Y:S02]  /*07f0*/  LOP3.LUT R2, R4.reuse, R3, RZ, 0x3c, !PT ;  /* 0x0000000304027212 */ /* 0x040fe400078e3cff */
[----:B------:R-:W-:-:S02]  /*0800*/  LOP3.LUT R3, R4, R13, RZ, 0x3c, !PT ;  /* 0x0000000d04037212 */ /* 0x000fc400078e3cff */
[----:B------:R-:W-:Y:S02]  /*0810*/  ISETP.GE.AND P0, PT, R10, RZ, PT ;  /* 0x000000ff0a00720c */ /* 0x000fe40003f06270 */
[C---:B------:R-:W-:Y:S02]  /*0820*/  LEA.HI R14, R13.reuse, R12, RZ, 0x1 ;  /* 0x0000000c0d0e7211 */ /* 0x040fe400078f08ff */
[----:B------:R-:W0:Y:S01]  /*0830*/  I2F.F64.S64 R2, R2 ;  /* 0x0000000200027312 */ /* 0x000e220000301c00 */
[----:B------:R-:W-:Y:S02]  /*0840*/  LOP3.LUT R15, R13, R10, RZ, 0x3c, !PT ;  /* 0x0000000a0d0f7212 */ /* 0x000fe400078e3cff */
[----:B------:R-:W-:Y:S02]  /*0850*/  IMAD.MOV R12, RZ, RZ, -R14 ;  /* 0x000000ffff0c7224 */ /* 0x000fe400078e0a0e */
[----:B------:R-:W-:-:S04]  /*0860*/  ISETP.GE.AND P1, PT, R15, RZ, PT ;  /* 0x000000ff0f00720c */ /* 0x000fc80003f26270 */
[----:B------:R-:W-:Y:S01]  /*0870*/  @!P0 MOV R14, R12 ;  /* 0x0000000c000e8202 */ /* 0x000fe20000000f00 */
[----:B0-----:R-:W-:-:S10]  /*0880*/  DMUL R4, R2, UR4 ;  /* 0x0000000402047c28 */ /* 0x001fd40008000000 */
[----:B------:R-:W0:Y:S02]  /*0890*/  F2F.F32.F64 R4, R4 ;  /* 0x0000000400047310 */ /* 0x000e240000301000 */
[----:B0-----:R-:W-:-:S07]  /*08a0*/  FSEL R3, -R4, R4, !P1 ;  /* 0x0000000404037208 */ /* 0x001fce0004800100 */
.L_x_85:
[----:B------:R-:W-:Y:S02]  /*08b0*/  IMAD.MOV.U32 R12, RZ, RZ, 0x37cbac00 ;  /* 0x37cbac00ff0c7424 */ /* 0x000fe400078e00ff */
[----:B------:R-:W-:Y:S01]  /*08c0*/  FMUL R2, R3, R3 ;  /* 0x0000000303027220 */ /* 0x000fe20000400000 */
[----:B------:R-:W-:Y:S01]  /*08d0*/  LOP3.LUT R5, R14, 0x1, RZ, 0xc0, !PT ;  /* 0x000000010e057812 */ /* 0x000fe200078ec0ff */
[----:B------:R-:W-:Y:S02]  /*08e0*/  IMAD.MOV.U32 R13, RZ, RZ, 0x3c0885e4 ;  /* 0x3c0885e4ff0d7424 */ /* 0x000fe400078e00ff */
[----:B------:R-:W-:Y:S01]  /*08f0*/  FFMA R4, R2, R12, -0.0013887860113754868507 ;  /* 0xbab607ed02047423 */ /* 0x000fe2000000000c */
[----:B------:R-:W-:Y:S01]  /*0900*/  VIADD R15, R14, 0x1 ;  /* 0x000000010e0f7836 */ /* 0x000fe20000000000 */
[----:B------:R-:W-:Y:S01]  /*0910*/  ISETP.NE.U32.AND P0, PT, R5, 0x1, PT ;  /* 0x000000010500780c */ /* 0x000fe20003f05070 */
[----:B------:R-:W-:-:S03]  /*0920*/  IMAD.MOV.U32 R14, RZ, RZ, 0x3e2aaaa8 ;  /* 0x3e2aaaa8ff0e7424 */ /* 0x000fc600078e00ff */
[----:B------:R-:W-:Y:S02]  /*0930*/  FSEL R5, R4, -0.00019574658654164522886, P0 ;  /* 0xb94d415304057808 */ /* 0x000fe40000000000 */
[----:B------:R-:W-:Y:S02]  /*0940*/  FSEL R25, R13, 0.041666727513074874878, !P0 ;  /* 0x3d2aaabb0d197808 */ /* 0x000fe40004000000 */
[----:B------:R-:W-:Y:S02]  /*0950*/  LOP3.LUT P1, RZ, R15, 0x2, RZ, 0xc0, !PT ;  /* 0x000000020fff7812 */ /* 0x000fe4000782c0ff */
[----:B------:R-:W-:Y:S01]  /*0960*/  FSEL R15, R3, 1, !P0 ;  /* 0x3f800000030f7808 */ /* 0x000fe20004000000 */
[----:B------:R-:W-:Y:S01]  /*0970*/  FFMA R5, R2, R5, R25 ;  /* 0x0000000502057223 */ /* 0x000fe20000000019 */
[----:B------:R-:W-:Y:S02]  /*0980*/  FSEL R24, -R14, -0.4999999701976776123, !P0 ;  /* 0xbeffffff0e187808 */ /* 0x000fe40004000100 */
[----:B------:R-:W-:Y:S01]  /*0990*/  FSETP.GE.AND P0, PT, |R10|, 105615, PT ;  /* 0x47ce47800a00780b */ /* 0x000fe20003f06200 */
[----:B------:R-:W-:-:S02]  /*09a0*/  FFMA R4, R2, R15, RZ ;  /* 0x0000000f02047223 */ /* 0x000fc400000000ff */
[----:B------:R-:W-:-:S04]  /*09b0*/  FFMA R5, R2, R5, R24 ;  /* 0x0000000502057223 */ /* 0x000fc80000000018 */
[----:B------:R-:W-:-:S04]  /*09c0*/  FFMA R15, R4, R5, R15 ;  /* 0x00000005040f7223 */ /* 0x000fc8000000000f */
[----:B------:R-:W-:Y:S02]  /*09d0*/  @P1 FADD R15, RZ, -R15 ;  /* 0x8000000fff0f1221 */ /* 0x000fe40000000000 */
[----:B------:R-:W-:Y:S05]  /*09e0*/  @!P0 BRA `(.L_x_88) ;  /* 0x0000000400648947 */ /* 0x000fea0003800000 */
[----:B------:R-:W-:-:S13]  /*09f0*/  FSETP.NEU.AND P0, PT, |R10|, +INF , PT ;  /* 0x7f8000000a00780b */ /* 0x000fda0003f0d200 */
[----:B------:R-:W-:Y:S01]  /*0a00*/  @!P0 FMUL R22, RZ, R10 ;  /* 0x0000000aff168220 */ /* 0x000fe20000400000 */
[----:B------:R-:W-:Y:S01]  /*0a10*/  @!P0 IMAD.MOV.U32 R23, RZ, RZ, RZ ;  /* 0x000000ffff178224 */ /* 0x000fe200078e00ff */
[----:B------:R-:W-:Y:S06]  /*0a20*/  @!P0 BRA `(.L_x_88) ;  /* 0x0000000400548947 */ /* 0x000fec0003800000 */
[----:B------:R-:W-:Y:S02]  /*0a30*/  IMAD.SHL.U32 R22, R10, 0x100, RZ ;  /* 0x000001000a167824 */ /* 0x000fe400078e00ff */
[----:B------:R-:W-:Y:S02]  /*0a40*/  HFMA2 R23, -RZ, RZ, 0, 0 ;  /* 0x00000000ff177431 */ /* 0x000fe400000001ff */
[----:B------:R-:W-:Y:S02]  /*0a50*/  IMAD.MOV.U32 R27, RZ, RZ, RZ ;  /* 0x000000ffff1b7224 */ /* 0x000fe400078e00ff */
[----:B------:R-:W-:Y:S01]  /*0a60*/  IMAD.MOV.U32 R25, RZ, RZ, RZ ;  /* 0x000000ffff197224 */ /* 0x000fe200078e00ff */
[----:B------:R-:W-:-:S07]  /*0a70*/  LOP3.LUT R22, R22, 0x80000000, RZ, 0xfc, !PT ;  /* 0x8000000016167812 */ /* 0x000fce00078efcff */
.L_x_89:
[----:B------:R-:W0:Y:S02]  /*0a80*/  LDC.64 R2, c[0x4][0x10] ;  /* 0x01000400ff027b82 */ /* 0x000e240000000a00 */
[----:B0-----:R-:W-:-:S06]  /*0a90*/  IMAD.WIDE.U32 R2, R25, 0x4, R2 ;  /* 0x0000000419027825 */ /* 0x001fcc00078e0002 */
[----:B------:R-:W2:Y:S01]  /*0aa0*/  LDG.E.CONSTANT R3, desc[UR6][R2.64] ;  /* 0x0000000602037981 */ /* 0x000ea2000c1e9900 */
[C---:B------:R-:W-:Y:S02]  /*0ab0*/  IMAD.SHL.U32 R24, R25.reuse, 0x4, RZ ;  /* 0x0000000419187824 */ /* 0x040fe400078e00ff */
[----:B------:R-:W-:-:S03]  /*0ac0*/  VIADD R25, R25, 0x1 ;  /* 0x0000000119197836 */ /* 0x000fc60000000000 */
[C---:B------:R-:W-:Y:S02]  /*0ad0*/  ISETP.EQ.AND P5, PT, R24.reuse, RZ, PT ;  /* 0x000000ff1800720c */ /* 0x040fe40003fa2270 */
[C---:B------:R-:W-:Y:S02]  /*0ae0*/  ISETP.EQ.AND P4, PT, R24.reuse, 0x4, PT ;  /* 0x000000041800780c */ /* 0x040fe40003f82270 */
[C---:B------:R-:W-:Y:S02]  /*0af0*/  ISETP.EQ.AND P3, PT, R24.reuse, 0x8, PT ;  /* 0x000000081800780c */ /* 0x040fe40003f62270 */
[C---:B------:R-:W-:Y:S02]  /*0b00*/  ISETP.EQ.AND P2, PT, R24.reuse, 0xc, PT ;  /* 0x0000000c1800780c */ /* 0x040fe40003f42270 */
[----:B------:R-:W-:Y:S01]  /*0b10*/  ISETP.EQ.AND P1, PT, R24, 0x10, PT ;  /* 0x000000101800780c */ /* 0x000fe20003f22270 */
[----:B--2---:R-:W-:-:S03]  /*0b20*/  IMAD.WIDE.U32 R4, R3, R22, RZ ;  /* 0x0000001603047225 */ /* 0x004fc600078e00ff */
[----:B------:R-:W-:-:S04]  /*0b30*/  IADD3 R4, P0, PT, R4, R23, RZ ;  /* 0x0000001704047210 */ /* 0x000fc80007f1e0ff */
[----:B------:R-:W-:Y:S01]  /*0b40*/  @P4 MOV R17, R4 ;  /* 0x0000000400114202 */ /* 0x000fe20000000f00 */
[--C-:B------:R-:W-:Y:S01]  /*0b50*/  @P5 IMAD.MOV.U32 R11, RZ, RZ, R4.reuse ;  /* 0x000000ffff0b5224 */ /* 0x100fe200078e0004 */
[----:B------:R-:W-:Y:S01]  /*0b60*/  ISETP.NE.AND P5, PT, R25, 0x6, PT ;  /* 0x000000061900780c */ /* 0x000fe20003fa5270 */
[----:B------:R-:W-:Y:S01]  /*0b70*/  IMAD.X R23, R5, 0x1, R27, P0 ;  /* 0x0000000105177824 */ /* 0x000fe200000e061b */
[----:B------:R-:W-:Y:S01]  /*0b80*/  ISETP.EQ.AND P0, PT, R24, 0x14, PT ;  /* 0x000000141800780c */ /* 0x000fe20003f02270 */
[--C-:B------:R-:W-:Y:S02]  /*0b90*/  @P3 IMAD.MOV.U32 R18, RZ, RZ, R4.reuse ;  /* 0x000000ffff123224 */ /* 0x100fe400078e0004 */
[--C-:B------:R-:W-:Y:S02]  /*0ba0*/  @P2 IMAD.MOV.U32 R19, RZ, RZ, R4.reuse ;  /* 0x000000ffff132224 */ /* 0x100fe400078e0004 */
[----:B------:R-:W-:-:S08]  /*0bb0*/  @P1 IMAD.MOV.U32 R20, RZ, RZ, R4 ;  /* 0x000000ffff141224 */ /* 0x000fd000078e0004 */
[----:B------:R-:W-:Y:S01]  /*0bc0*/  @P0 IMAD.MOV.U32 R21, RZ, RZ, R4 ;  /* 0x000000ffff150224 */ /* 0x000fe200078e0004 */
[----:B------:R-:W-:Y:S06]  /*0bd0*/  @P5 BRA `(.L_x_89) ;  /* 0xfffffffc00a85947 */ /* 0x000fec000383ffff */
        /* <DEDUP_REMOVED lines=12> */
[----:B------:R-:W-:Y:S02]  /*0ca0*/  @P3 MOV R22, R11 ;  /* 0x0000000b00163202 */ /* 0x000fe40000000f00 */
[----:B------:R-:W-:Y:S01]  /*0cb0*/  @P4 IMAD.MOV.U32 R2, RZ, RZ, R11 ;  /* 0x000000ffff024224 */ /* 0x000fe200078e000b */
[C---:B------:R-:W-:Y:S01]  /*0cc0*/  ISETP.EQ.AND P3, PT, R5.reuse, -0x4, PT ;  /* 0xfffffffc0500780c */ /* 0x040fe20003f62270 */
        /* <DEDUP_REMOVED lines=16> */
[----:B------:R-:W-:Y:S01]  /*0dd0*/  ISETP.EQ.AND P0, PT, R5, 0x8, PT ;  /* 0x000000080500780c */ /* 0x000fe20003f02270 */
[----:B------:R-:W-:Y:S01]  /*0de0*/  @P2 IMAD.MOV.U32 R3, RZ, RZ, R18 ;  /* 0x000000ffff032224 */ /* 0x000fe200078e0012 */
[----:B------:R-:W-:Y:S01]  /*0df0*/  LOP3.LUT R5, R4, 0x1f, RZ, 0xc0, !PT ;  /* 0x0000001f04057812 */ /* 0x000fe200078ec0ff */
[----:B------:R-:W-:Y:S02]  /*0e00*/  @P3 IMAD.MOV.U32 R3, RZ, RZ, R19 ;  /* 0x000000ffff033224 */ /* 0x000fe400078e0013 */
[----:B------:R-:W-:Y:S01]  /*0e10*/  @P4 IMAD.MOV.U32 R3, RZ, RZ, R20 ;  /* 0x000000ffff034224 */ /* 0x000fe200078e0014 */
[----:B------:R-:W-:Y:S01]  /*0e20*/  SHF.L.W.U32.HI R22, R2, R5, R22 ;  /* 0x0000000502167219 */ /* 0x000fe20000010e16 */
[----:B------:R-:W-:-:S06]  /*0e30*/  @P5 IMAD.MOV.U32 R3, RZ, RZ, R21 ;  /* 0x000000ffff035224 */ /* 0x000fcc00078e0015 */
[----:B------:R-:W-:-:S05]  /*0e40*/  @P0 IMAD.MOV.U32 R3, RZ, RZ, R23 ;  /* 0x000000ffff030224 */ /* 0x000fca00078e0017 */
[----:B------:R-:W-:-:S07]  /*0e50*/  SHF.L.W.U32.HI R2, R3, R5, R2 ;  /* 0x0000000503027219 */ /* 0x000fce0000010e02 */
.L_x_90:
[C---:B------:R-:W-:Y:S01]  /*0e60*/  SHF.L.W.U32.HI R23, R2.reuse, 0x2, R22 ;  /* 0x0000000202177819 */ /* 0x040fe20000010e16 */
[----:B------:R-:W-:Y:S01]  /*0e70*/  UMOV UR4, 0x54442d19 ;  /* 0x54442d1900047882 */ /* 0x000fe20000000000 */
[----:B------:R-:W-:Y:S01]  /*0e80*/  SHF.L.U32 R2, R2, 0x2, RZ ;  /* 0x0000000202027819 */ /* 0x000fe200000006ff */
        /* <DEDUP_REMOVED lines=15> */
.L_x_88:
        /* <DEDUP_REMOVED lines=20> */
[----:B------:R-:W-:Y:S01]  /*10c0*/  FADD R9, R9, 90 ;  /* 0x42b4000009097421 */ /* 0x000fe20000000000 */
[----:B------:R-:W0:Y:S01]  /*10d0*/  LDC.64 R2, c[0x0][0x390] ;  /* 0x0000e400ff027b82 */ /* 0x000e220000000a00 */
[----:B------:R-:W-:Y:S01]  /*10e0*/  F2I.TRUNC.NTZ R4, R4 ;  /* 0x0000000400047305 */ /* 0x000fe2000020f100 */
[----:B------:R-:W-:-:S07]  /*10f0*/  IMAD.MOV.U32 R13, RZ, RZ, 0x1 ;  /* 0x00000001ff0d7424 */ /* 0x000fce00078e00ff */
[----:B------:R-:W1:Y:S02]  /*1100*/  F2I.TRUNC.NTZ R9, R9 ;  /* 0x0000000900097305 */ /* 0x000e64000020f100 */
[----:B-1----:R-:W-:-:S04]  /*1110*/  IMAD R5, R4, 0x10f, R9 ;  /* 0x0000010f04057824 */ /* 0x002fc800078e0209 */
[----:B0-----:R-:W-:-:S05]  /*1120*/  IMAD.WIDE R2, R5, 0x4, R2 ;  /* 0x0000000405027825 */ /* 0x001fca00078e0202 */
[----:B------:R0:W-:Y:S04]  /*1130*/  REDG.E.ADD.STRONG.GPU desc[UR6][R2.64], R13 ;  /* 0x0000000d0200798e */ /* 0x0001e8000c12e106 */
[----:B------:R-:W2:Y:S02]  /*1140*/  LDG.E R5, desc[UR6][R2.64] ;  /* 0x0000000602057981 */ /* 0x000ea4000c1e1900 */
[----:B--2---:R-:W-:-:S13]  /*1150*/  ISETP.GE.AND P0, PT, R0, R5, PT ;  /* 0x000000050000720c */ /* 0x004fda0003f06270 */
[----:B------:R-:W1:Y:S01]  /*1160*/  @!P0 S2R R15, SR_CgaCtaId ;  /* 0x00000000000f8919 */ /* 0x000e620000008800 */
[----:B------:R-:W-:Y:S01]  /*1170*/  @!P0 MOV R4, 0x400 ;  /* 0x0000040000048802 */ /* 0x000fe20000000f00 */
[----:B------:R-:W-:-:S03]  /*1180*/  @!P0 IMAD.MOV.U32 R0, RZ, RZ, R5 ;  /* 0x000000ffff008224 */ /* 0x000fc600078e0005 */
[----:B-1----:R-:W-:-:S05]  /*1190*/  @!P0 LEA R4, R15, R4, 0x18 ;  /* 0x000000040f048211 */ /* 0x002fca00078ec0ff */
[----:B------:R0:W-:Y:S02]  /*11a0*/  @!P0 STS [R4], R5 ;  /* 0x0000000504008388 */ /* 0x0001e40000000800 */
.L_x_92:
[----:B------:R-:W-:Y:S05]  /*11b0*/  BSYNC.RECONVERGENT B1 ;  /* 0x0000000000017941 */ /* 0x000fea0003800200 */
.L_x_91:
[----:B------:R-:W-:-:S13]  /*11c0*/  ISETP.NE.AND P0, PT, R16, RZ, PT ;  /* 0x000000ff1000720c */ /* 0x000fda0003f05270 */
[----:B------:R-:W-:Y:S05]  /*11d0*/  @P0 BRA `(.L_x_93) ;  /* 0xfffffff000040947 */ /* 0x000fea000383ffff */
.L_x_84:
[----:B------:R-:W-:Y:S05]  /*11e0*/  BSYNC.RECONVERGENT B0 ;  /* 0x0000000000007941 */ /* 0x000fea0003800200 */
.L_x_83:
[----:B0-----:R-:W0:Y:S01]  /*11f0*/  S2R R4, SR_LANEID ;  /* 0x0000000000047919 */ /* 0x001e220000000000 */
[----:B------:R-:W1:Y:S01]  /*1200*/  LDC.64 R2, c[0x4][RZ] ;  /* 0x01000000ff027b82 */ /* 0x000e620000000a00 */
[----:B------:R-:W-:Y:S01]  /*1210*/  VOTEU.ANY UR4, UPT, PT ;  /* 0x0000000000047886 */ /* 0x000fe200038e0100 */
[----:B------:R-:W-:Y:S01]  /*1220*/  CREDUX.MAX.S32 UR5, R0 ;  /* 0x00000000000572cc */ /* 0x000fe20000000200 */
[----:B------:R-:W-:-:S12]  /*1230*/  UFLO.U32 UR4, UR4 ;  /* 0x00000004000472bd */ /* 0x000fd800080e0000 */
[----:B------:R-:W-:Y:S01]  /*1240*/  IMAD.U32 R9, RZ, RZ, UR5 ;  /* 0x00000005ff097e24 */ /* 0x000fe2000f8e00ff */
[----:B0-----:R-:W-:-:S13]  /*1250*/  ISETP.EQ.U32.AND P0, PT, R4, UR4, PT ;  /* 0x0000000404007c0c */ /* 0x001fda000bf02070 */
[----:B-1----:R-:W-:Y:S04]  /*1260*/  @P0 REDG.E.MAX.S32.STRONG.GPU desc[UR6][R2.64], R9 ;  /* 0x000000090200098e */ /* 0x002fe8000d12e306 */
[----:B------:R-:W2:Y:S01]  /*1270*/  LDG.E R7, desc[UR6][R2.64] ;  /* 0x0000000602077981 */ /* 0x000ea2000c1e1900 */
[----:B------:R-:W2:Y:S03]  /*1280*/  LDC.64 R4, c[0x0][0x398] ;  /* 0x0000e600ff047b82 */ /* 0x000ea60000000a00 */
[----:B--2---:R-:W-:Y:S01]  /*1290*/  STG.E desc[UR6][R4.64], R7 ;  /* 0x0000000704007986 */ /* 0x004fe2000c101906 */
[----:B------:R-:W-:Y:S05]  /*12a0*/  EXIT ;  /* 0x000000000000794d */ /* 0x000fea0003800000 */
.L_x_94:
        /* <DEDUP_REMOVED lines=13> */
.L_x_109:


//--------------------- .nv.global.init           --------------------------
	.section	.nv.global.init,"aw",@progbits
	.align	4
.nv.global.init:
	.type		__cudart_i2opi_f,@object
	.size		__cudart_i2opi_f,(.L_2 - __cudart_i2opi_f)
__cudart_i2opi_f:
        /*0000*/ 	.byte	0x41, 0x90, 0x43, 0x3c, 0x99, 0x95, 0x62, 0xdb, 0xc0, 0xdd, 0x34, 0xf5, 0xd1, 0x57, 0x27, 0xfc
        /*0010*/ 	.byte	0x29, 0x15, 0x44, 0x4e, 0x6e, 0x83, 0xf9, 0xa2
.L_2:


//--------------------- .nv.shared.reserved.0     --------------------------
	.section	.nv.shared.reserved.0,"aw",@nobits
	.weak		__nv_reservedSMEM_offset_0_alias
	.size		__nv_reservedSMEM_offset_0_alias, 0, 64
	.other		__nv_reservedSMEM_offset_0_alias,@"STO_CUDA_RESERVED_SHARED STV_DEFAULT"
__nv_reservedSMEM_offset_0_alias:
	.zero		0
	.zero		64


//--------------------- .nv.global                --------------------------
	.section	.nv.global,"aw",@nobits
	.align	4
.nv.global:
	.type		global_max,@object
	.size		global_max,(alpha - global_max)
global_max:
	.zero		4
	.type		alpha,@object
	.size		alpha,(.L_1 - alpha)
alpha:
	.zero		4
.L_1:


//--------------------- .nv.shared._Z10houghlinesPiS_S_S_S_ --------------------------
	.section	.nv.shared._Z10houghlinesPiS_S_S_S_,"aw",@nobits
	.sectionflags	@""
	.align	4
.nv.shared._Z10houghlinesPiS_S_S_S_:
	.zero		1028


//--------------------- .nv.constant0._Z7erosionPiS_ --------------------------
	.section	.nv.constant0._Z7erosionPiS_,"a",@progbits
	.sectionflags	@""
	.align	4
.nv.constant0._Z7erosionPiS_:
	.zero		912


//--------------------- .nv.constant0._Z8dilationPiS_ --------------------------
	.section	.nv.constant0._Z8dilationPiS_,"a",@progbits
	.sectionflags	@""
	.align	4
.nv.constant0._Z8dilationPiS_:
	.zero		912


//--------------------- .nv.constant0._Z12convolution1PiS_S_i --------------------------
	.section	.nv.constant0._Z12convolution1PiS_S_i,"a",@progbits
	.sectionflags	@""
	.align	4
.nv.constant0._Z12convolution1PiS_S_i:
	.zero		924


//--------------------- .nv.constant0._Z11convolutionPiS_Pfi --------------------------
	.section	.nv.constant0._Z11convolutionPiS_Pfi,"a",@progbits
	.sectionflags	@""
	.align	4
.nv.constant0._Z11convolutionPiS_Pfi:
	.zero		924


//--------------------- .nv.constant0._Z11pixel_hypotPiS_S_S_ --------------------------
	.section	.nv.constant0._Z11pixel_hypotPiS_S_S_,"a",@progbits
	.sectionflags	@""
	.align	4
.nv.constant0._Z11pixel_hypotPiS_S_S_:
	.zero		928


//--------------------- .nv.constant0._Z10findNonMaxPiS_S_ii --------------------------
	.section	.nv.constant0._Z10findNonMaxPiS_S_ii,"a",@progbits
	.sectionflags	@""
	.align	4
.nv.constant0._Z10findNonMaxPiS_S_ii:
	.zero		928


//--------------------- .nv.constant0._Z19hysterisisThresholdPiS_S_ --------------------------
	.section	.nv.constant0._Z19hysterisisThresholdPiS_S_,"a",@progbits
	.sectionflags	@""
	.align	4
.nv.constant0._Z19hysterisisThresholdPiS_S_:
	.zero		920


//--------------------- .nv.constant0._Z7kernel3PiS_ --------------------------
	.section	.nv.constant0._Z7kernel3PiS_,"a",@progbits
	.sectionflags	@""
	.align	4
.nv.constant0._Z7kernel3PiS_:
	.zero		912


//--------------------- .nv.constant0._Z7kernel2PiS_S_ --------------------------
	.section	.nv.constant0._Z7kernel2PiS_S_,"a",@progbits
	.sectionflags	@""
	.align	4
.nv.constant0._Z7kernel2PiS_S_:
	.zero		920


//--------------------- .nv.constant0._Z10houghlinesPiS_S_S_S_ --------------------------
	.section	.nv.constant0._Z10houghlinesPiS_S_S_S_,"a",@progbits
	.sectionflags	@""
	.align	4
.nv.constant0._Z10houghlinesPiS_S_S_S_:
	.zero		936


//--------------------- SYMBOLS --------------------------

	.type		.nv.reservedSmem.offset0,@object
	.size		.nv.reservedSmem.offset0,0x4
	.type		.nv.reservedSmem.cap,@object
	.size		.nv.reservedSmem.cap,0x4
